//
// Generated by NVIDIA NVVM Compiler
//
// Compiler Build ID: CL-36424714
// Cuda compilation tools, release 13.0, V13.0.88
// Based on NVVM 20.0.0
//

.version 9.0
.target sm_100
.address_size 64

	// .globl	DepthConvFused_2_kernel0
.extern .func  (.param .b32 func_retval0) vprintf
(
	.param .b64 vprintf_param_0,
	.param .b64 vprintf_param_1
)
;
// _ZZ24DepthConvFused_2_kernel0E12intermediate has been demoted
// _ZZ24DepthConvFused_2_kernel0E21Conv2dFilter_1_shared has been demoted
.global .align 1 .b8 $str[8] = {37, 100, 44, 32, 37, 102, 10};

.visible .entry DepthConvFused_2_kernel0(
	.param .u64 .ptr .align 1 DepthConvFused_2_kernel0_param_0,
	.param .u64 .ptr .align 1 DepthConvFused_2_kernel0_param_1,
	.param .u64 .ptr .align 1 DepthConvFused_2_kernel0_param_2,
	.param .u64 .ptr .align 1 DepthConvFused_2_kernel0_param_3
)
{
	.local .align 16 .b8 	__local_depot0[16];
	.reg .b64 	%SP;
	.reg .b64 	%SPL;
	.reg .pred 	%p<13>;
	.reg .b32 	%r<96>;
	.reg .b32 	%f<471>;
	.reg .b64 	%rd<25>;
	.reg .b64 	%fd<2>;
	// demoted variable
	.shared .align 4 .b8 _ZZ24DepthConvFused_2_kernel0E12intermediate[512];
	// demoted variable
	.shared .align 4 .b8 _ZZ24DepthConvFused_2_kernel0E21Conv2dFilter_1_shared[4096];
	mov.u64 	%SPL, __local_depot0;
	cvta.local.u64 	%SP, %SPL;
	mov.u32 	%r1, %tid.x;
	mov.u32 	%r11, %tid.y;
	mov.u32 	%r12, %ctaid.x;
	sub.s32 	%r13, 1, %r11;
	mul.hi.u32 	%r14, %r12, -1840700269;
	shr.u32 	%r4, %r14, 4;
	shl.b32 	%r15, %r4, 1;
	setp.le.s32 	%p3, %r13, %r15;
	sub.s32 	%r16, 57, %r11;
	setp.lt.s32 	%p4, %r15, %r16;
	and.pred  	%p1, %p3, %p4;
	shr.u32 	%r17, %r1, 3;
	sub.s32 	%r19, 1, %r17;
	mul.lo.s32 	%r20, %r4, 28;
	sub.s32 	%r21, %r12, %r20;
	shl.b32 	%r22, %r21, 1;
	setp.le.s32 	%p5, %r19, %r22;
	sub.s32 	%r23, 57, %r17;
	setp.lt.s32 	%p6, %r22, %r23;
	and.pred  	%p2, %p5, %p6;
	shl.b32 	%r5, %r12, 8;
	mov.b32 	%r95, 0;
	mov.f32 	%f463, 0f00000000;
	not.pred 	%p7, %p1;
	not.pred 	%p8, %p2;
	add.u64 	%rd11, %SP, 0;
	mov.u64 	%rd13, $str;
	mov.f32 	%f464, %f463;
	mov.f32 	%f465, %f463;
	mov.f32 	%f466, %f463;
$L__BB0_1:
	bar.sync 	0;
	mov.f32 	%f467, 0f00000000;
	mov.f32 	%f468, 0f00000000;
	mov.f32 	%f469, 0f00000000;
	mov.f32 	%f470, 0f00000000;
	@%p7 bra 	$L__BB0_4;
	@%p8 bra 	$L__BB0_4;
	ld.param.u64 	%rd21, [DepthConvFused_2_kernel0_param_0];
	shl.b32 	%r24, %r95, 5;
	shl.b32 	%r25, %r1, 4;
	and.b32  	%r26, %r25, 16256;
	add.s32 	%r27, %r5, %r26;
	shl.b32 	%r28, %r1, 2;
	and.b32  	%r29, %r28, 28;
	add.s32 	%r30, %r27, %r29;
	add.s32 	%r31, %r4, %r11;
	mad.lo.s32 	%r32, %r31, 7168, %r30;
	add.s32 	%r33, %r32, %r24;
	add.s32 	%r34, %r33, -7296;
	cvta.to.global.u64 	%rd5, %rd21;
	mul.wide.s32 	%rd6, %r34, 4;
	add.s64 	%rd7, %rd5, %rd6;
	ld.global.v4.f32 	{%f470, %f469, %f468, %f467}, [%rd7];
$L__BB0_4:
	ld.param.u64 	%rd22, [DepthConvFused_2_kernel0_param_1];
	setp.ne.s32 	%p9, %r12, 29;
	shl.b32 	%r35, %r1, 2;
	and.b32  	%r36, %r35, 4064;
	shl.b32 	%r37, %r11, 7;
	add.s32 	%r38, %r36, %r37;
	and.b32  	%r39, %r35, 28;
	or.b32  	%r40, %r38, %r39;
	shl.b32 	%r41, %r40, 2;
	mov.u32 	%r42, _ZZ24DepthConvFused_2_kernel0E21Conv2dFilter_1_shared;
	add.s32 	%r43, %r42, %r41;
	st.shared.v4.f32 	[%r43], {%f470, %f469, %f468, %f467};
	shl.b32 	%r44, %r95, 5;
	add.s32 	%r45, %r44, %r1;
	cvta.to.global.u64 	%rd8, %rd22;
	mul.wide.u32 	%rd9, %r45, 4;
	add.s64 	%rd10, %rd8, %rd9;
	ld.global.f32 	%f21, [%rd10];
	ld.global.f32 	%f22, [%rd10+512];
	ld.global.f32 	%f23, [%rd10+1024];
	ld.global.f32 	%f24, [%rd10+1536];
	ld.global.f32 	%f25, [%rd10+2048];
	ld.global.f32 	%f26, [%rd10+2560];
	ld.global.f32 	%f27, [%rd10+3072];
	ld.global.f32 	%f28, [%rd10+3584];
	ld.global.f32 	%f29, [%rd10+4096];
	bar.sync 	0;
	shl.b32 	%r46, %r11, 5;
	and.b32  	%r47, %r46, 32;
	add.s32 	%r48, %r47, %r1;
	shl.b32 	%r49, %r11, 6;
	and.b32  	%r50, %r49, 65408;
	add.s32 	%r51, %r48, %r50;
	shl.b32 	%r52, %r51, 2;
	add.s32 	%r53, %r42, %r52;
	ld.shared.f32 	%f30, [%r53];
	fma.rn.f32 	%f31, %f30, %f21, 0f00000000;
	ld.shared.f32 	%f32, [%r53+128];
	fma.rn.f32 	%f33, %f32, %f22, %f31;
	ld.shared.f32 	%f34, [%r53+256];
	fma.rn.f32 	%f35, %f34, %f23, %f33;
	ld.shared.f32 	%f36, [%r53+512];
	fma.rn.f32 	%f37, %f36, %f24, %f35;
	ld.shared.f32 	%f38, [%r53+640];
	fma.rn.f32 	%f39, %f38, %f25, %f37;
	ld.shared.f32 	%f40, [%r53+768];
	fma.rn.f32 	%f41, %f40, %f26, %f39;
	ld.shared.f32 	%f42, [%r53+1024];
	fma.rn.f32 	%f43, %f42, %f27, %f41;
	ld.shared.f32 	%f44, [%r53+1152];
	fma.rn.f32 	%f45, %f44, %f28, %f43;
	ld.shared.f32 	%f46, [%r53+1280];
	fma.rn.f32 	%f13, %f46, %f29, %f45;
	add.s32 	%r7, %r46, %r1;
	shl.b32 	%r54, %r7, 2;
	mov.u32 	%r55, _ZZ24DepthConvFused_2_kernel0E12intermediate;
	add.s32 	%r56, %r55, %r54;
	st.shared.f32 	[%r56], %f13;
	setp.ne.s32 	%p10, %r95, 0;
	or.pred  	%p11, %p9, %p10;
	@%p11 bra 	$L__BB0_6;
	cvt.f64.f32 	%fd1, %f13;
	cvta.to.local.u64 	%rd12, %rd11;
	st.local.u32 	[%rd12], %r7;
	st.local.f64 	[%rd12+8], %fd1;
	cvta.global.u64 	%rd14, %rd13;
	{ // callseq 0, 0
	.param .b64 param0;
	st.param.b64 	[param0], %rd14;
	.param .b64 param1;
	st.param.b64 	[param1], %rd11;
	.param .b32 retval0;
	call.uni (retval0), 
	vprintf, 
	(
	param0, 
	param1
	);
	ld.param.b32 	%r57, [retval0];
	} // callseq 0
$L__BB0_6:
	ld.param.u64 	%rd23, [DepthConvFused_2_kernel0_param_2];
	shl.b32 	%r59, %r95, 12;
	shl.b32 	%r60, %r1, 4;
	and.b32  	%r61, %r60, 16256;
	shl.b32 	%r62, %r11, 9;
	add.s32 	%r63, %r61, %r62;
	or.b32  	%r66, %r63, %r39;
	add.s32 	%r67, %r66, %r59;
	cvta.to.global.u64 	%rd15, %rd23;
	mul.wide.u32 	%rd16, %r67, 4;
	add.s64 	%rd17, %rd15, %rd16;
	ld.global.v4.f32 	{%f47, %f48, %f49, %f50}, [%rd17+8192];
	ld.global.v4.f32 	{%f51, %f52, %f53, %f54}, [%rd17];
	bar.sync 	0;
	st.shared.v4.f32 	[%r43], {%f51, %f52, %f53, %f54};
	st.shared.v4.f32 	[%r43+2048], {%f47, %f48, %f49, %f50};
	bar.sync 	0;
	shl.b32 	%r75, %r11, 5;
	and.b32  	%r76, %r75, 32704;
	shl.b32 	%r77, %r1, 1;
	and.b32  	%r78, %r77, 2016;
	add.s32 	%r79, %r76, %r78;
	shl.b32 	%r80, %r79, 2;
	mov.u32 	%r81, _ZZ24DepthConvFused_2_kernel0E12intermediate;
	add.s32 	%r82, %r81, %r80;
	ld.shared.f32 	%f55, [%r82];
	shl.b32 	%r83, %r11, 4;
	and.b32  	%r84, %r83, 16;
	and.b32  	%r85, %r1, 15;
	or.b32  	%r8, %r84, %r85;
	shl.b32 	%r86, %r8, 2;
	add.s32 	%r87, %r42, %r86;
	ld.shared.f32 	%f56, [%r87];
	fma.rn.f32 	%f57, %f55, %f56, %f463;
	ld.shared.f32 	%f58, [%r82+4];
	ld.shared.f32 	%f59, [%r87+128];
	fma.rn.f32 	%f60, %f58, %f59, %f57;
	ld.shared.f32 	%f61, [%r82+8];
	ld.shared.f32 	%f62, [%r87+256];
	fma.rn.f32 	%f63, %f61, %f62, %f60;
	ld.shared.f32 	%f64, [%r82+12];
	ld.shared.f32 	%f65, [%r87+384];
	fma.rn.f32 	%f66, %f64, %f65, %f63;
	ld.shared.f32 	%f67, [%r82+16];
	ld.shared.f32 	%f68, [%r87+512];
	fma.rn.f32 	%f69, %f67, %f68, %f66;
	ld.shared.f32 	%f70, [%r82+20];
	ld.shared.f32 	%f71, [%r87+640];
	fma.rn.f32 	%f72, %f70, %f71, %f69;
	ld.shared.f32 	%f73, [%r82+24];
	ld.shared.f32 	%f74, [%r87+768];
	fma.rn.f32 	%f75, %f73, %f74, %f72;
	ld.shared.f32 	%f76, [%r82+28];
	ld.shared.f32 	%f77, [%r87+896];
	fma.rn.f32 	%f78, %f76, %f77, %f75;
	ld.shared.f32 	%f79, [%r82+32];
	ld.shared.f32 	%f80, [%r87+1024];
	fma.rn.f32 	%f81, %f79, %f80, %f78;
	ld.shared.f32 	%f82, [%r82+36];
	ld.shared.f32 	%f83, [%r87+1152];
	fma.rn.f32 	%f84, %f82, %f83, %f81;
	ld.shared.f32 	%f85, [%r82+40];
	ld.shared.f32 	%f86, [%r87+1280];
	fma.rn.f32 	%f87, %f85, %f86, %f84;
	ld.shared.f32 	%f88, [%r82+44];
	ld.shared.f32 	%f89, [%r87+1408];
	fma.rn.f32 	%f90, %f88, %f89, %f87;
	ld.shared.f32 	%f91, [%r82+48];
	ld.shared.f32 	%f92, [%r87+1536];
	fma.rn.f32 	%f93, %f91, %f92, %f90;
	ld.shared.f32 	%f94, [%r82+52];
	ld.shared.f32 	%f95, [%r87+1664];
	fma.rn.f32 	%f96, %f94, %f95, %f93;
	ld.shared.f32 	%f97, [%r82+56];
	ld.shared.f32 	%f98, [%r87+1792];
	fma.rn.f32 	%f99, %f97, %f98, %f96;
	ld.shared.f32 	%f100, [%r82+60];
	ld.shared.f32 	%f101, [%r87+1920];
	fma.rn.f32 	%f102, %f100, %f101, %f99;
	ld.shared.f32 	%f103, [%r82+64];
	ld.shared.f32 	%f104, [%r87+2048];
	fma.rn.f32 	%f105, %f103, %f104, %f102;
	ld.shared.f32 	%f106, [%r82+68];
	ld.shared.f32 	%f107, [%r87+2176];
	fma.rn.f32 	%f108, %f106, %f107, %f105;
	ld.shared.f32 	%f109, [%r82+72];
	ld.shared.f32 	%f110, [%r87+2304];
	fma.rn.f32 	%f111, %f109, %f110, %f108;
	ld.shared.f32 	%f112, [%r82+76];
	ld.shared.f32 	%f113, [%r87+2432];
	fma.rn.f32 	%f114, %f112, %f113, %f111;
	ld.shared.f32 	%f115, [%r82+80];
	ld.shared.f32 	%f116, [%r87+2560];
	fma.rn.f32 	%f117, %f115, %f116, %f114;
	ld.shared.f32 	%f118, [%r82+84];
	ld.shared.f32 	%f119, [%r87+2688];
	fma.rn.f32 	%f120, %f118, %f119, %f117;
	ld.shared.f32 	%f121, [%r82+88];
	ld.shared.f32 	%f122, [%r87+2816];
	fma.rn.f32 	%f123, %f121, %f122, %f120;
	ld.shared.f32 	%f124, [%r82+92];
	ld.shared.f32 	%f125, [%r87+2944];
	fma.rn.f32 	%f126, %f124, %f125, %f123;
	ld.shared.f32 	%f127, [%r82+96];
	ld.shared.f32 	%f128, [%r87+3072];
	fma.rn.f32 	%f129, %f127, %f128, %f126;
	ld.shared.f32 	%f130, [%r82+100];
	ld.shared.f32 	%f131, [%r87+3200];
	fma.rn.f32 	%f132, %f130, %f131, %f129;
	ld.shared.f32 	%f133, [%r82+104];
	ld.shared.f32 	%f134, [%r87+3328];
	fma.rn.f32 	%f135, %f133, %f134, %f132;
	ld.shared.f32 	%f136, [%r82+108];
	ld.shared.f32 	%f137, [%r87+3456];
	fma.rn.f32 	%f138, %f136, %f137, %f135;
	ld.shared.f32 	%f139, [%r82+112];
	ld.shared.f32 	%f140, [%r87+3584];
	fma.rn.f32 	%f141, %f139, %f140, %f138;
	ld.shared.f32 	%f142, [%r82+116];
	ld.shared.f32 	%f143, [%r87+3712];
	fma.rn.f32 	%f144, %f142, %f143, %f141;
	ld.shared.f32 	%f145, [%r82+120];
	ld.shared.f32 	%f146, [%r87+3840];
	fma.rn.f32 	%f147, %f145, %f146, %f144;
	ld.shared.f32 	%f148, [%r82+124];
	ld.shared.f32 	%f149, [%r87+3968];
	fma.rn.f32 	%f463, %f148, %f149, %f147;
	ld.global.v4.f32 	{%f150, %f151, %f152, %f153}, [%rd17+128];
	ld.global.v4.f32 	{%f154, %f155, %f156, %f157}, [%rd17+8320];
	bar.sync 	0;
	st.shared.v4.f32 	[%r43], {%f150, %f151, %f152, %f153};
	st.shared.v4.f32 	[%r43+2048], {%f154, %f155, %f156, %f157};
	bar.sync 	0;
	ld.shared.f32 	%f158, [%r82];
	ld.shared.f32 	%f159, [%r87];
	fma.rn.f32 	%f160, %f158, %f159, %f464;
	ld.shared.f32 	%f161, [%r82+4];
	ld.shared.f32 	%f162, [%r87+128];
	fma.rn.f32 	%f163, %f161, %f162, %f160;
	ld.shared.f32 	%f164, [%r82+8];
	ld.shared.f32 	%f165, [%r87+256];
	fma.rn.f32 	%f166, %f164, %f165, %f163;
	ld.shared.f32 	%f167, [%r82+12];
	ld.shared.f32 	%f168, [%r87+384];
	fma.rn.f32 	%f169, %f167, %f168, %f166;
	ld.shared.f32 	%f170, [%r82+16];
	ld.shared.f32 	%f171, [%r87+512];
	fma.rn.f32 	%f172, %f170, %f171, %f169;
	ld.shared.f32 	%f173, [%r82+20];
	ld.shared.f32 	%f174, [%r87+640];
	fma.rn.f32 	%f175, %f173, %f174, %f172;
	ld.shared.f32 	%f176, [%r82+24];
	ld.shared.f32 	%f177, [%r87+768];
	fma.rn.f32 	%f178, %f176, %f177, %f175;
	ld.shared.f32 	%f179, [%r82+28];
	ld.shared.f32 	%f180, [%r87+896];
	fma.rn.f32 	%f181, %f179, %f180, %f178;
	ld.shared.f32 	%f182, [%r82+32];
	ld.shared.f32 	%f183, [%r87+1024];
	fma.rn.f32 	%f184, %f182, %f183, %f181;
	ld.shared.f32 	%f185, [%r82+36];
	ld.shared.f32 	%f186, [%r87+1152];
	fma.rn.f32 	%f187, %f185, %f186, %f184;
	ld.shared.f32 	%f188, [%r82+40];
	ld.shared.f32 	%f189, [%r87+1280];
	fma.rn.f32 	%f190, %f188, %f189, %f187;
	ld.shared.f32 	%f191, [%r82+44];
	ld.shared.f32 	%f192, [%r87+1408];
	fma.rn.f32 	%f193, %f191, %f192, %f190;
	ld.shared.f32 	%f194, [%r82+48];
	ld.shared.f32 	%f195, [%r87+1536];
	fma.rn.f32 	%f196, %f194, %f195, %f193;
	ld.shared.f32 	%f197, [%r82+52];
	ld.shared.f32 	%f198, [%r87+1664];
	fma.rn.f32 	%f199, %f197, %f198, %f196;
	ld.shared.f32 	%f200, [%r82+56];
	ld.shared.f32 	%f201, [%r87+1792];
	fma.rn.f32 	%f202, %f200, %f201, %f199;
	ld.shared.f32 	%f203, [%r82+60];
	ld.shared.f32 	%f204, [%r87+1920];
	fma.rn.f32 	%f205, %f203, %f204, %f202;
	ld.shared.f32 	%f206, [%r82+64];
	ld.shared.f32 	%f207, [%r87+2048];
	fma.rn.f32 	%f208, %f206, %f207, %f205;
	ld.shared.f32 	%f209, [%r82+68];
	ld.shared.f32 	%f210, [%r87+2176];
	fma.rn.f32 	%f211, %f209, %f210, %f208;
	ld.shared.f32 	%f212, [%r82+72];
	ld.shared.f32 	%f213, [%r87+2304];
	fma.rn.f32 	%f214, %f212, %f213, %f211;
	ld.shared.f32 	%f215, [%r82+76];
	ld.shared.f32 	%f216, [%r87+2432];
	fma.rn.f32 	%f217, %f215, %f216, %f214;
	ld.shared.f32 	%f218, [%r82+80];
	ld.shared.f32 	%f219, [%r87+2560];
	fma.rn.f32 	%f220, %f218, %f219, %f217;
	ld.shared.f32 	%f221, [%r82+84];
	ld.shared.f32 	%f222, [%r87+2688];
	fma.rn.f32 	%f223, %f221, %f222, %f220;
	ld.shared.f32 	%f224, [%r82+88];
	ld.shared.f32 	%f225, [%r87+2816];
	fma.rn.f32 	%f226, %f224, %f225, %f223;
	ld.shared.f32 	%f227, [%r82+92];
	ld.shared.f32 	%f228, [%r87+2944];
	fma.rn.f32 	%f229, %f227, %f228, %f226;
	ld.shared.f32 	%f230, [%r82+96];
	ld.shared.f32 	%f231, [%r87+3072];
	fma.rn.f32 	%f232, %f230, %f231, %f229;
	ld.shared.f32 	%f233, [%r82+100];
	ld.shared.f32 	%f234, [%r87+3200];
	fma.rn.f32 	%f235, %f233, %f234, %f232;
	ld.shared.f32 	%f236, [%r82+104];
	ld.shared.f32 	%f237, [%r87+3328];
	fma.rn.f32 	%f238, %f236, %f237, %f235;
	ld.shared.f32 	%f239, [%r82+108];
	ld.shared.f32 	%f240, [%r87+3456];
	fma.rn.f32 	%f241, %f239, %f240, %f238;
	ld.shared.f32 	%f242, [%r82+112];
	ld.shared.f32 	%f243, [%r87+3584];
	fma.rn.f32 	%f244, %f242, %f243, %f241;
	ld.shared.f32 	%f245, [%r82+116];
	ld.shared.f32 	%f246, [%r87+3712];
	fma.rn.f32 	%f247, %f245, %f246, %f244;
	ld.shared.f32 	%f248, [%r82+120];
	ld.shared.f32 	%f249, [%r87+3840];
	fma.rn.f32 	%f250, %f248, %f249, %f247;
	ld.shared.f32 	%f251, [%r82+124];
	ld.shared.f32 	%f252, [%r87+3968];
	fma.rn.f32 	%f464, %f251, %f252, %f250;
	ld.global.v4.f32 	{%f253, %f254, %f255, %f256}, [%rd17+256];
	ld.global.v4.f32 	{%f257, %f258, %f259, %f260}, [%rd17+8448];
	bar.sync 	0;
	st.shared.v4.f32 	[%r43], {%f253, %f254, %f255, %f256};
	st.shared.v4.f32 	[%r43+2048], {%f257, %f258, %f259, %f260};
	bar.sync 	0;
	ld.shared.f32 	%f261, [%r82];
	ld.shared.f32 	%f262, [%r87];
	fma.rn.f32 	%f263, %f261, %f262, %f465;
	ld.shared.f32 	%f264, [%r82+4];
	ld.shared.f32 	%f265, [%r87+128];
	fma.rn.f32 	%f266, %f264, %f265, %f263;
	ld.shared.f32 	%f267, [%r82+8];
	ld.shared.f32 	%f268, [%r87+256];
	fma.rn.f32 	%f269, %f267, %f268, %f266;
	ld.shared.f32 	%f270, [%r82+12];
	ld.shared.f32 	%f271, [%r87+384];
	fma.rn.f32 	%f272, %f270, %f271, %f269;
	ld.shared.f32 	%f273, [%r82+16];
	ld.shared.f32 	%f274, [%r87+512];
	fma.rn.f32 	%f275, %f273, %f274, %f272;
	ld.shared.f32 	%f276, [%r82+20];
	ld.shared.f32 	%f277, [%r87+640];
	fma.rn.f32 	%f278, %f276, %f277, %f275;
	ld.shared.f32 	%f279, [%r82+24];
	ld.shared.f32 	%f280, [%r87+768];
	fma.rn.f32 	%f281, %f279, %f280, %f278;
	ld.shared.f32 	%f282, [%r82+28];
	ld.shared.f32 	%f283, [%r87+896];
	fma.rn.f32 	%f284, %f282, %f283, %f281;
	ld.shared.f32 	%f285, [%r82+32];
	ld.shared.f32 	%f286, [%r87+1024];
	fma.rn.f32 	%f287, %f285, %f286, %f284;
	ld.shared.f32 	%f288, [%r82+36];
	ld.shared.f32 	%f289, [%r87+1152];
	fma.rn.f32 	%f290, %f288, %f289, %f287;
	ld.shared.f32 	%f291, [%r82+40];
	ld.shared.f32 	%f292, [%r87+1280];
	fma.rn.f32 	%f293, %f291, %f292, %f290;
	ld.shared.f32 	%f294, [%r82+44];
	ld.shared.f32 	%f295, [%r87+1408];
	fma.rn.f32 	%f296, %f294, %f295, %f293;
	ld.shared.f32 	%f297, [%r82+48];
	ld.shared.f32 	%f298, [%r87+1536];
	fma.rn.f32 	%f299, %f297, %f298, %f296;
	ld.shared.f32 	%f300, [%r82+52];
	ld.shared.f32 	%f301, [%r87+1664];
	fma.rn.f32 	%f302, %f300, %f301, %f299;
	ld.shared.f32 	%f303, [%r82+56];
	ld.shared.f32 	%f304, [%r87+1792];
	fma.rn.f32 	%f305, %f303, %f304, %f302;
	ld.shared.f32 	%f306, [%r82+60];
	ld.shared.f32 	%f307, [%r87+1920];
	fma.rn.f32 	%f308, %f306, %f307, %f305;
	ld.shared.f32 	%f309, [%r82+64];
	ld.shared.f32 	%f310, [%r87+2048];
	fma.rn.f32 	%f311, %f309, %f310, %f308;
	ld.shared.f32 	%f312, [%r82+68];
	ld.shared.f32 	%f313, [%r87+2176];
	fma.rn.f32 	%f314, %f312, %f313, %f311;
	ld.shared.f32 	%f315, [%r82+72];
	ld.shared.f32 	%f316, [%r87+2304];
	fma.rn.f32 	%f317, %f315, %f316, %f314;
	ld.shared.f32 	%f318, [%r82+76];
	ld.shared.f32 	%f319, [%r87+2432];
	fma.rn.f32 	%f320, %f318, %f319, %f317;
	ld.shared.f32 	%f321, [%r82+80];
	ld.shared.f32 	%f322, [%r87+2560];
	fma.rn.f32 	%f323, %f321, %f322, %f320;
	ld.shared.f32 	%f324, [%r82+84];
	ld.shared.f32 	%f325, [%r87+2688];
	fma.rn.f32 	%f326, %f324, %f325, %f323;
	ld.shared.f32 	%f327, [%r82+88];
	ld.shared.f32 	%f328, [%r87+2816];
	fma.rn.f32 	%f329, %f327, %f328, %f326;
	ld.shared.f32 	%f330, [%r82+92];
	ld.shared.f32 	%f331, [%r87+2944];
	fma.rn.f32 	%f332, %f330, %f331, %f329;
	ld.shared.f32 	%f333, [%r82+96];
	ld.shared.f32 	%f334, [%r87+3072];
	fma.rn.f32 	%f335, %f333, %f334, %f332;
	ld.shared.f32 	%f336, [%r82+100];
	ld.shared.f32 	%f337, [%r87+3200];
	fma.rn.f32 	%f338, %f336, %f337, %f335;
	ld.shared.f32 	%f339, [%r82+104];
	ld.shared.f32 	%f340, [%r87+3328];
	fma.rn.f32 	%f341, %f339, %f340, %f338;
	ld.shared.f32 	%f342, [%r82+108];
	ld.shared.f32 	%f343, [%r87+3456];
	fma.rn.f32 	%f344, %f342, %f343, %f341;
	ld.shared.f32 	%f345, [%r82+112];
	ld.shared.f32 	%f346, [%r87+3584];
	fma.rn.f32 	%f347, %f345, %f346, %f344;
	ld.shared.f32 	%f348, [%r82+116];
	ld.shared.f32 	%f349, [%r87+3712];
	fma.rn.f32 	%f350, %f348, %f349, %f347;
	ld.shared.f32 	%f351, [%r82+120];
	ld.shared.f32 	%f352, [%r87+3840];
	fma.rn.f32 	%f353, %f351, %f352, %f350;
	ld.shared.f32 	%f354, [%r82+124];
	ld.shared.f32 	%f355, [%r87+3968];
	fma.rn.f32 	%f465, %f354, %f355, %f353;
	ld.global.v4.f32 	{%f356, %f357, %f358, %f359}, [%rd17+384];
	ld.global.v4.f32 	{%f360, %f361, %f362, %f363}, [%rd17+8576];
	bar.sync 	0;
	st.shared.v4.f32 	[%r43], {%f356, %f357, %f358, %f359};
	st.shared.v4.f32 	[%r43+2048], {%f360, %f361, %f362, %f363};
	bar.sync 	0;
	ld.shared.f32 	%f364, [%r82];
	ld.shared.f32 	%f365, [%r87];
	fma.rn.f32 	%f366, %f364, %f365, %f466;
	ld.shared.f32 	%f367, [%r82+4];
	ld.shared.f32 	%f368, [%r87+128];
	fma.rn.f32 	%f369, %f367, %f368, %f366;
	ld.shared.f32 	%f370, [%r82+8];
	ld.shared.f32 	%f371, [%r87+256];
	fma.rn.f32 	%f372, %f370, %f371, %f369;
	ld.shared.f32 	%f373, [%r82+12];
	ld.shared.f32 	%f374, [%r87+384];
	fma.rn.f32 	%f375, %f373, %f374, %f372;
	ld.shared.f32 	%f376, [%r82+16];
	ld.shared.f32 	%f377, [%r87+512];
	fma.rn.f32 	%f378, %f376, %f377, %f375;
	ld.shared.f32 	%f379, [%r82+20];
	ld.shared.f32 	%f380, [%r87+640];
	fma.rn.f32 	%f381, %f379, %f380, %f378;
	ld.shared.f32 	%f382, [%r82+24];
	ld.shared.f32 	%f383, [%r87+768];
	fma.rn.f32 	%f384, %f382, %f383, %f381;
	ld.shared.f32 	%f385, [%r82+28];
	ld.shared.f32 	%f386, [%r87+896];
	fma.rn.f32 	%f387, %f385, %f386, %f384;
	ld.shared.f32 	%f388, [%r82+32];
	ld.shared.f32 	%f389, [%r87+1024];
	fma.rn.f32 	%f390, %f388, %f389, %f387;
	ld.shared.f32 	%f391, [%r82+36];
	ld.shared.f32 	%f392, [%r87+1152];
	fma.rn.f32 	%f393, %f391, %f392, %f390;
	ld.shared.f32 	%f394, [%r82+40];
	ld.shared.f32 	%f395, [%r87+1280];
	fma.rn.f32 	%f396, %f394, %f395, %f393;
	ld.shared.f32 	%f397, [%r82+44];
	ld.shared.f32 	%f398, [%r87+1408];
	fma.rn.f32 	%f399, %f397, %f398, %f396;
	ld.shared.f32 	%f400, [%r82+48];
	ld.shared.f32 	%f401, [%r87+1536];
	fma.rn.f32 	%f402, %f400, %f401, %f399;
	ld.shared.f32 	%f403, [%r82+52];
	ld.shared.f32 	%f404, [%r87+1664];
	fma.rn.f32 	%f405, %f403, %f404, %f402;
	ld.shared.f32 	%f406, [%r82+56];
	ld.shared.f32 	%f407, [%r87+1792];
	fma.rn.f32 	%f408, %f406, %f407, %f405;
	ld.shared.f32 	%f409, [%r82+60];
	ld.shared.f32 	%f410, [%r87+1920];
	fma.rn.f32 	%f411, %f409, %f410, %f408;
	ld.shared.f32 	%f412, [%r82+64];
	ld.shared.f32 	%f413, [%r87+2048];
	fma.rn.f32 	%f414, %f412, %f413, %f411;
	ld.shared.f32 	%f415, [%r82+68];
	ld.shared.f32 	%f416, [%r87+2176];
	fma.rn.f32 	%f417, %f415, %f416, %f414;
	ld.shared.f32 	%f418, [%r82+72];
	ld.shared.f32 	%f419, [%r87+2304];
	fma.rn.f32 	%f420, %f418, %f419, %f417;
	ld.shared.f32 	%f421, [%r82+76];
	ld.shared.f32 	%f422, [%r87+2432];
	fma.rn.f32 	%f423, %f421, %f422, %f420;
	ld.shared.f32 	%f424, [%r82+80];
	ld.shared.f32 	%f425, [%r87+2560];
	fma.rn.f32 	%f426, %f424, %f425, %f423;
	ld.shared.f32 	%f427, [%r82+84];
	ld.shared.f32 	%f428, [%r87+2688];
	fma.rn.f32 	%f429, %f427, %f428, %f426;
	ld.shared.f32 	%f430, [%r82+88];
	ld.shared.f32 	%f431, [%r87+2816];
	fma.rn.f32 	%f432, %f430, %f431, %f429;
	ld.shared.f32 	%f433, [%r82+92];
	ld.shared.f32 	%f434, [%r87+2944];
	fma.rn.f32 	%f435, %f433, %f434, %f432;
	ld.shared.f32 	%f436, [%r82+96];
	ld.shared.f32 	%f437, [%r87+3072];
	fma.rn.f32 	%f438, %f436, %f437, %f435;
	ld.shared.f32 	%f439, [%r82+100];
	ld.shared.f32 	%f440, [%r87+3200];
	fma.rn.f32 	%f441, %f439, %f440, %f438;
	ld.shared.f32 	%f442, [%r82+104];
	ld.shared.f32 	%f443, [%r87+3328];
	fma.rn.f32 	%f444, %f442, %f443, %f441;
	ld.shared.f32 	%f445, [%r82+108];
	ld.shared.f32 	%f446, [%r87+3456];
	fma.rn.f32 	%f447, %f445, %f446, %f444;
	ld.shared.f32 	%f448, [%r82+112];
	ld.shared.f32 	%f449, [%r87+3584];
	fma.rn.f32 	%f450, %f448, %f449, %f447;
	ld.shared.f32 	%f451, [%r82+116];
	ld.shared.f32 	%f452, [%r87+3712];
	fma.rn.f32 	%f453, %f451, %f452, %f450;
	ld.shared.f32 	%f454, [%r82+120];
	ld.shared.f32 	%f455, [%r87+3840];
	fma.rn.f32 	%f456, %f454, %f455, %f453;
	ld.shared.f32 	%f457, [%r82+124];
	ld.shared.f32 	%f458, [%r87+3968];
	fma.rn.f32 	%f466, %f457, %f458, %f456;
	add.s32 	%r95, %r95, 1;
	setp.ne.s32 	%p12, %r95, 4;
	@%p12 bra 	$L__BB0_1;
	ld.param.u64 	%rd24, [DepthConvFused_2_kernel0_param_3];
	shr.u32 	%r88, %r11, 1;
	shl.b32 	%r89, %r1, 3;
	and.b32  	%r90, %r89, 128;
	add.s32 	%r91, %r88, %r4;
	add.s32 	%r92, %r8, %r5;
	add.s32 	%r93, %r92, %r90;
	mad.lo.s32 	%r94, %r91, 7168, %r93;
	cvta.to.global.u64 	%rd18, %rd24;
	mul.wide.s32 	%rd19, %r94, 4;
	add.s64 	%rd20, %rd18, %rd19;
	st.global.f32 	[%rd20], %f463;
	st.global.f32 	[%rd20+128], %f464;
	st.global.f32 	[%rd20+256], %f465;
	st.global.f32 	[%rd20+384], %f466;
	ret;

}


// ===== COMPILED SASS (sm_100) =====

	.target	sm_100

	.elftype	@"ET_EXEC"


//--------------------- .note.nv.tkinfo           --------------------------
	.section	.note.nv.tkinfo,"",@"SHT_NOTE"
	.sectionflags	@"SHF_NOTE_NV_TKINFO"
	.tkinfo
        /*0018*/ 	.word	0x00000002
        /*0030*/ 	.string	""
        /*0030*/ 	.string	"ptxas"
        /*0030*/ 	.string	"Cuda compilation tools, release 13.0, V13.0.88"
        /*0030*/ 	.string	"Build cuda_13.0.r13.0/compiler.36424714_0"
        /*0030*/ 	.string	"-arch sm_100 -m 64 "



//--------------------- .note.nv.cuinfo           --------------------------
	.section	.note.nv.cuinfo,"",@"SHT_NOTE"
	.sectionflags	@"SHF_NOTE_NV_CUINFO"
        /*0018*/ 	.short	0x0002
        /*001a*/ 	.short	0x0064
        /*001c*/ 	.short	0x0082
	.zero		2


//--------------------- .nv.info                  --------------------------
	.section	.nv.info,"",@"SHT_CUDA_INFO"
	.align	4


	//----- nvinfo : EIATTR_REGCOUNT
	.align		4
        /*0000*/ 	.byte	0x04, 0x2f
        /*0002*/ 	.short	(.L_2 - .L_1)
	.align		4
.L_1:
        /*0004*/ 	.word	index@(DepthConvFused_2_kernel0)
        /*0008*/ 	.word	0x00000028


	//----- nvinfo : EIATTR_FRAME_SIZE
	.align		4
.L_2:
        /*000c*/ 	.byte	0x04, 0x11
        /*000e*/ 	.short	(.L_4 - .L_3)
	.align		4
.L_3:
        /*0010*/ 	.word	index@(DepthConvFused_2_kernel0)
        /*0014*/ 	.word	0x00000010


	//----- nvinfo : EIATTR_MIN_STACK_SIZE
	.align		4
.L_4:
        /*0018*/ 	.byte	0x04, 0x12
        /*001a*/ 	.short	(.L_6 - .L_5)
	.align		4
.L_5:
        /*001c*/ 	.word	index@(DepthConvFused_2_kernel0)
        /*0020*/ 	.word	0x00000010
.L_6:


//--------------------- .nv.compat                --------------------------
	.section	.nv.compat,"",@"SHT_CUDA_COMPAT_INFO"
	.align	4
        /*0000*/ 	.byte	0x02, 0x09, 0x00, 0x00, 0x02, 0x02, 0x01, 0x00, 0x02, 0x05, 0x05, 0x00, 0x03, 0x07, 0x01, 0x01
        /*0010*/ 	.byte	0x02, 0x03, 0x00, 0x00, 0x02, 0x06, 0x01, 0x00, 0x04, 0x0b, 0x08, 0x00, 0x09, 0x00, 0x00, 0x00
        /*0020*/ 	.byte	0x00, 0x00, 0x00, 0x00


//--------------------- .nv.info.DepthConvFused_2_kernel0 --------------------------
	.section	.nv.info.DepthConvFused_2_kernel0,"",@"SHT_CUDA_INFO"
	.sectionflags	@""
	.align	4


	//----- nvinfo : EIATTR_CUDA_API_VERSION
	.align		4
        /*0000*/ 	.byte	0x04, 0x37
        /*0002*/ 	.short	(.L_8 - .L_7)
.L_7:
        /*0004*/ 	.word	0x00000082


	//----- nvinfo : EIATTR_KPARAM_INFO
	.align		4
.L_8:
        /*0008*/ 	.byte	0x04, 0x17
        /*000a*/ 	.short	(.L_10 - .L_9)
.L_9:
        /*000c*/ 	.word	0x00000000
        /*0010*/ 	.short	0x0003
        /*0012*/ 	.short	0x0018
        /*0014*/ 	.byte	0x00, 0xf5, 0x21, 0x00


	//----- nvinfo : EIATTR_KPARAM_INFO
	.align		4
.L_10:
        /*0018*/ 	.byte	0x04, 0x17
        /*001a*/ 	.short	(.L_12 - .L_11)
.L_11:
        /*001c*/ 	.word	0x00000000
        /*0020*/ 	.short	0x0002
        /*0022*/ 	.short	0x0010
        /*0024*/ 	.byte	0x00, 0xf5, 0x21, 0x00


	//----- nvinfo : EIATTR_KPARAM_INFO
	.align		4
.L_12:
        /*0028*/ 	.byte	0x04, 0x17
        /*002a*/ 	.short	(.L_14 - .L_13)
.L_13:
        /*002c*/ 	.word	0x00000000
        /*0030*/ 	.short	0x0001
        /*0032*/ 	.short	0x0008
        /*0034*/ 	.byte	0x00, 0xf5, 0x21, 0x00


	//----- nvinfo : EIATTR_KPARAM_INFO
	.align		4
.L_14:
        /*0038*/ 	.byte	0x04, 0x17
        /*003a*/ 	.short	(.L_16 - .L_15)
.L_15:
        /*003c*/ 	.word	0x00000000
        /*0040*/ 	.short	0x0000
        /*0042*/ 	.short	0x0000
        /*0044*/ 	.byte	0x00, 0xf5, 0x21, 0x00


	//----- nvinfo : EIATTR_SPARSE_MMA_MASK
	.align		4
.L_16:
        /*0048*/ 	.byte	0x03, 0x50
        /*004a*/ 	.short	0x0000


	//----- nvinfo : EIATTR_MAXREG_COUNT
	.align		4
        /*004c*/ 	.byte	0x03, 0x1b
        /*004e*/ 	.short	0x00ff


	//----- nvinfo : EIATTR_NUM_BARRIERS
	.align		4
        /*0050*/ 	.byte	0x02, 0x4c
        /*0052*/ 	.byte	0x01
	.zero		1


	//----- nvinfo : EIATTR_EXTERNS
	.align		4
        /*0054*/ 	.byte	0x04, 0x0f
        /*0056*/ 	.short	(.L_18 - .L_17)


	//   ....[0]....
	.align		4
.L_17:
        /*0058*/ 	.word	index@(vprintf)


	//----- nvinfo : EIATTR_MERCURY_ISA_VERSION
	.align		4
.L_18:
        /*005c*/ 	.byte	0x03, 0x5f
        /*005e*/ 	.short	0x0101


	//----- nvinfo : EIATTR_VRC_CTA_INIT_COUNT
	.align		4
        /*0060*/ 	.byte	0x02, 0x4a
	.zero		1
	.zero		1


	//----- nvinfo : EIATTR_SYSCALL_OFFSETS
	.align		4
        /*0064*/ 	.byte	0x04, 0x46
        /*0066*/ 	.short	(.L_20 - .L_19)


	//   ....[0]....
.L_19:
        /*0068*/ 	.word	0x00000780


	//----- nvinfo : EIATTR_EXIT_INSTR_OFFSETS
	.align		4
.L_20:
        /*006c*/ 	.byte	0x04, 0x1c
        /*006e*/ 	.short	(.L_22 - .L_21)


	//   ....[0]....
.L_21:
        /*0070*/ 	.word	0x00001d70


	//----- nvinfo : EIATTR_CBANK_PARAM_SIZE
	.align		4
.L_22:
        /*0074*/ 	.byte	0x03, 0x19
        /*0076*/ 	.short	0x0020


	//----- nvinfo : EIATTR_PARAM_CBANK
	.align		4
        /*0078*/ 	.byte	0x04, 0x0a
        /*007a*/ 	.short	(.L_24 - .L_23)
	.align		4
.L_23:
        /*007c*/ 	.word	index@(.nv.constant0.DepthConvFused_2_kernel0)
        /*0080*/ 	.short	0x0380
        /*0082*/ 	.short	0x0020


	//----- nvinfo : EIATTR_SW_WAR
	.align		4
.L_24:
        /*0084*/ 	.byte	0x04, 0x36
        /*0086*/ 	.short	(.L_26 - .L_25)
.L_25:
        /*0088*/ 	.word	0x00000008
.L_26:


//--------------------- .nv.callgraph             --------------------------
	.section	.nv.callgraph,"",@"SHT_CUDA_CALLGRAPH"
	.align	4
	.sectionentsize	8
	.align		4
        /*0000*/ 	.word	0x00000000
	.align		4
        /*0004*/ 	.word	0xffffffff
	.align		4
        /*0008*/ 	.word	index@(DepthConvFused_2_kernel0)
	.align		4
        /*000c*/ 	.word	index@(vprintf)
	.align		4
        /*0010*/ 	.word	0x00000000
	.align		4
        /*0014*/ 	.word	0xfffffffe
	.align		4
        /*0018*/ 	.word	0x00000000
	.align		4
        /*001c*/ 	.word	0xfffffffd
	.align		4
        /*0020*/ 	.word	0x00000000
	.align		4
        /*0024*/ 	.word	0xfffffffc


//--------------------- .nv.constant4             --------------------------
	.section	.nv.constant4,"a",@progbits
	.align	8
	.align		8
.nv.constant4:
        /*0000*/ 	.dword	vprintf
	.align		8
        /*0008*/ 	.dword	$str


//--------------------- .text.DepthConvFused_2_kernel0 --------------------------
	.section	.text.DepthConvFused_2_kernel0,"ax",@progbits
	.align	128
        .global         DepthConvFused_2_kernel0
        .type           DepthConvFused_2_kernel0,@function
        .size           DepthConvFused_2_kernel0,(.L_x_3 - DepthConvFused_2_kernel0)
        .other          DepthConvFused_2_kernel0,@"STO_CUDA_ENTRY STV_DEFAULT"
DepthConvFused_2_kernel0:
.text.DepthConvFused_2_kernel0:
[----:B------:R-:W0:Y:S08]  /*0000*/  LDC R1, c[0x0][0x37c] ;  /* 0x0000df00ff017b82 */ /* 0x000e300000000800 */
[----:B------:R-:W1:Y:S01]  /*0010*/  S2UR UR43, SR_CTAID.X ;  /* 0x00000000002b79c3 */ /* 0x000e620000002500 */
[----:B------:R-:W2:Y:S01]  /*0020*/  S2R R2, SR_TID.X ;  /* 0x0000000000027919 */ /* 0x000ea20000002100 */
[----:B------:R-:W3:Y:S01]  /*0030*/  LDCU UR6, c[0x0][0x2f8] ;  /* 0x00005f00ff0677ac */ /* 0x000ee20008000800 */
[----:B0-----:R-:W-:Y:S01]  /*0040*/  IADD3 R1, PT, PT, R1, -0x10, RZ ;  /* 0xfffffff001017810 */ /* 0x001fe20007ffe0ff */
[----:B------:R-:W-:Y:S01]  /*0050*/  HFMA2 R27, -RZ, RZ, 0, 0 ;  /* 0x00000000ff1b7431 */ /* 0x000fe200000001ff */
[----:B------:R-:W0:Y:S01]  /*0060*/  S2R R16, SR_TID.Y ;  /* 0x0000000000107919 */ /* 0x000e220000002200 */
[----:B------:R-:W-:Y:S01]  /*0070*/  HFMA2 R29, -RZ, RZ, 0, 0 ;  /* 0x00000000ff1d7431 */ /* 0x000fe200000001ff */
[----:B------:R-:W-:Y:S01]  /*0080*/  R2UR UR41, R1 ;  /* 0x00000000012972ca */ /* 0x000fe200000e0000 */
[----:B------:R-:W4:Y:S01]  /*0090*/  LDCU.64 UR36, c[0x0][0x358] ;  /* 0x00006b00ff2477ac */ /* 0x000f220008000a00 */
[----:B------:R-:W-:-:S02]  /*00a0*/  MOV R25, RZ ;  /* 0x000000ff00197202 */ /* 0x000fc40000000f00 */
[----:B------:R-:W-:Y:S01]  /*00b0*/  MOV R33, RZ ;  /* 0x000000ff00217202 */ /* 0x000fe20000000f00 */
[----:B------:R-:W-:-:S08]  /*00c0*/  UMOV UR38, URZ ;  /* 0x000000ff00267c82 */ /* 0x000fd00008000000 */
[----:B---3--:R-:W-:Y:S02]  /*00d0*/  UIADD3 UR41, UP0, UPT, UR41, UR6, URZ ;  /* 0x0000000629297290 */ /* 0x008fe4000ff1e0ff */
[----:B-1----:R-:W-:-:S04]  /*00e0*/  UIMAD.WIDE.U32 UR4, UR43, -0x6db6db6d, URZ ;  /* 0x924924932b0478a5 */ /* 0x002fc8000f8e00ff */
[----:B------:R-:W-:-:S04]  /*00f0*/  USHF.R.U32.HI UR39, URZ, 0x4, UR5 ;  /* 0x00000004ff277899 */ /* 0x000fc80008011605 */
[----:B------:R-:W-:Y:S01]  /*0100*/  UIMAD UR4, UR39, -0x1c, UR43 ;  /* 0xffffffe4270478a4 */ /* 0x000fe2000f8e022b */
[----:B--2---:R-:W-:Y:S01]  /*0110*/  SHF.R.U32.HI R0, RZ, 0x3, R2 ;  /* 0x00000003ff007819 */ /* 0x004fe20000011602 */
[----:B------:R-:W-:Y:S01]  /*0120*/  USHF.L.U32 UR7, UR39, 0x1, URZ ;  /* 0x0000000127077899 */ /* 0x000fe200080006ff */
[----:B------:R-:W1:Y:S01]  /*0130*/  LDCU UR5, c[0x0][0x2fc] ;  /* 0x00005f80ff0577ac */ /* 0x000e620008000800 */
[----:B0-----:R-:W-:Y:S02]  /*0140*/  IADD3 R3, PT, PT, -R16, 0x39, RZ ;  /* 0x0000003910037810 */ /* 0x001fe40007ffe1ff */
[----:B------:R-:W-:Y:S01]  /*0150*/  IADD3 R4, PT, PT, -R0, 0x39, RZ ;  /* 0x0000003900047810 */ /* 0x000fe20007ffe1ff */
[----:B------:R-:W-:Y:S01]  /*0160*/  USHF.L.U32 UR4, UR4, 0x1, URZ ;  /* 0x0000000104047899 */ /* 0x000fe200080006ff */
[----:B------:R-:W-:Y:S02]  /*0170*/  ISETP.LE.AND P0, PT, R3, UR7, PT ;  /* 0x0000000703007c0c */ /* 0x000fe4000bf03270 */
[----:B------:R-:W-:-:S02]  /*0180*/  IADD3 R3, PT, PT, -R16, 0x1, RZ ;  /* 0x0000000110037810 */ /* 0x000fc40007ffe1ff */
[----:B------:R-:W-:Y:S02]  /*0190*/  IADD3 R0, PT, PT, -R0, 0x1, RZ ;  /* 0x0000000100007810 */ /* 0x000fe40007ffe1ff */
[----:B------:R-:W-:Y:S02]  /*01a0*/  ISETP.LE.AND P1, PT, R4, UR4, PT ;  /* 0x0000000404007c0c */ /* 0x000fe4000bf23270 */
[----:B------:R-:W-:Y:S02]  /*01b0*/  ISETP.LE.AND P2, PT, R3, UR7, !P0 ;  /* 0x0000000703007c0c */ /* 0x000fe4000c743270 */
[----:B------:R-:W-:Y:S02]  /*01c0*/  ISETP.LE.AND P0, PT, R0, UR4, !P1 ;  /* 0x0000000400007c0c */ /* 0x000fe4000cf03270 */
[----:B------:R-:W-:Y:S01]  /*01d0*/  P2R R18, PR, RZ, 0x4 ;  /* 0x00000004ff127803 */ /* 0x000fe20000000000 */
[----:B-1----:R-:W-:Y:S01]  /*01e0*/  UIADD3.X UR42, UPT, UPT, URZ, UR5, URZ, UP0, !UPT ;  /* 0x00000005ff2a7290 */ /* 0x002fe200087fe4ff */
[----:B----4-:R-:W-:-:S11]  /*01f0*/  P2R R17, PR, RZ, 0x1 ;  /* 0x00000001ff117803 */ /* 0x010fd60000000000 */
.L_x_1:
[----:B------:R-:W-:Y:S01]  /*0200*/  ISETP.NE.AND P1, PT, R17, RZ, PT ;  /* 0x000000ff1100720c */ /* 0x000fe20003f25270 */
[----:B------:R-:W-:Y:S01]  /*0210*/  BAR.SYNC.DEFER_BLOCKING 0x0 ;  /* 0x0000000000007b1d */ /* 0x000fe20000010000 */
[----:B------:R-:W-:Y:S02]  /*0220*/  ISETP.NE.AND P0, PT, R18, RZ, PT ;  /* 0x000000ff1200720c */ /* 0x000fe40003f05270 */
[----:B------:R-:W-:Y:S02]  /*0230*/  SHF.L.U32 R3, R2, 0x2, RZ ;  /* 0x0000000202037819 */ /* 0x000fe400000006ff */
[----:B------:R-:W-:-:S03]  /*0240*/  PLOP3.LUT P0, PT, P0, P1, PT, 0x2f, 0xf2 ;  /* 0x0000000000f2781c */ /* 0x000fc60000702577 */
[----:B------:R-:W0:Y:S01]  /*0250*/  LDC.64 R8, c[0x0][0x388] ;  /* 0x0000e200ff087b82 */ /* 0x000e220000000a00 */
[----:B------:R-:W-:Y:S02]  /*0260*/  MOV R7, UR43 ;  /* 0x0000002b00077c02 */ /* 0x000fe40008000f00 */
[----:B------:R-:W-:-:S07]  /*0270*/  LOP3.LUT R19, R3, 0x1c, RZ, 0xc0, !PT ;  /* 0x0000001c03137812 */ /* 0x000fce00078ec0ff */
[----:B------:R-:W-:Y:S01]  /*0280*/  @!P0 SHF.L.U32 R0, R2, 0x4, RZ ;  /* 0x0000000402008819 */ /* 0x000fe200000006ff */
[----:B------:R-:W1:Y:S03]  /*0290*/  @!P0 LDC.64 R4, c[0x0][0x380] ;  /* 0x0000e000ff048b82 */ /* 0x000e660000000a00 */
[----:B------:R-:W-:-:S04]  /*02a0*/  @!P0 LOP3.LUT R0, R0, 0x3f80, RZ, 0xc0, !PT ;  /* 0x00003f8000008812 */ /* 0x000fc800078ec0ff */
[----:B------:R-:W-:Y:S02]  /*02b0*/  @!P0 LEA R0, R7, R0, 0x8 ;  /* 0x0000000007008211 */ /* 0x000fe400078e40ff */
[----:B------:R-:W-:Y:S02]  /*02c0*/  @!P0 IADD3 R7, PT, PT, R16, UR39, RZ ;  /* 0x0000002710078c10 */ /* 0x000fe4000fffe0ff */
[----:B------:R-:W-:-:S05]  /*02d0*/  @!P0 IADD3 R0, PT, PT, R0, R19, RZ ;  /* 0x0000001300008210 */ /* 0x000fca0007ffe0ff */
[----:B------:R-:W-:Y:S01]  /*02e0*/  @!P0 IMAD R0, R7, 0x1c00, R0 ;  /* 0x00001c0007008824 */ /* 0x000fe200078e0200 */
[----:B------:R-:W-:-:S04]  /*02f0*/  MOV R7, UR38 ;  /* 0x0000002600077c02 */ /* 0x000fc80008000f00 */
[----:B------:R-:W-:Y:S02]  /*0300*/  @!P0 LEA R0, R7, R0, 0x5 ;  /* 0x0000000007008211 */ /* 0x000fe400078e28ff */
[----:B------:R-:W-:Y:S02]  /*0310*/  CS2R R6, SRZ ;  /* 0x0000000000067805 */ /* 0x000fe4000001ff00 */
[----:B------:R-:W-:-:S05]  /*0320*/  @!P0 IADD3 R11, PT, PT, R0, -0x1c80, RZ ;  /* 0xffffe380000b8810 */ /* 0x000fca0007ffe0ff */
[----:B-1----:R-:W-:Y:S01]  /*0330*/  @!P0 IMAD.WIDE R10, R11, 0x4, R4 ;  /* 0x000000040b0a8825 */ /* 0x002fe200078e0204 */
[----:B------:R-:W-:-:S06]  /*0340*/  CS2R R4, SRZ ;  /* 0x0000000000047805 */ /* 0x000fcc000001ff00 */
[----:B------:R-:W2:Y:S01]  /*0350*/  @!P0 LDG.E.128 R4, desc[UR36][R10.64] ;  /* 0x000000240a048981 */ /* 0x000ea2000c1e1d00 */
[----:B------:R-:W-:-:S04]  /*0360*/  MOV R13, UR38 ;  /* 0x00000026000d7c02 */ /* 0x000fc80008000f00 */
[----:B------:R-:W-:-:S05]  /*0370*/  LEA R13, R13, R2, 0x5 ;  /* 0x000000020d0d7211 */ /* 0x000fca00078e28ff */
[----:B0-----:R-:W-:-:S05]  /*0380*/  IMAD.WIDE.U32 R8, R13, 0x4, R8 ;  /* 0x000000040d087825 */ /* 0x001fca00078e0008 */
[----:B------:R-:W3:Y:S04]  /*0390*/  LDG.E R0, desc[UR36][R8.64] ;  /* 0x0000002408007981 */ /* 0x000ee8000c1e1900 */
[----:B------:R-:W4:Y:S04]  /*03a0*/  LDG.E R14, desc[UR36][R8.64+0x200] ;  /* 0x00020024080e7981 */ /* 0x000f28000c1e1900 */
[----:B------:R-:W5:Y:S04]  /*03b0*/  LDG.E R20, desc[UR36][R8.64+0x400] ;  /* 0x0004002408147981 */ /* 0x000f68000c1e1900 */
[----:B------:R-:W5:Y:S04]  /*03c0*/  LDG.E R15, desc[UR36][R8.64+0x600] ;  /* 0x00060024080f7981 */ /* 0x000f68000c1e1900 */
[----:B------:R-:W5:Y:S04]  /*03d0*/  LDG.E R13, desc[UR36][R8.64+0x800] ;  /* 0x00080024080d7981 */ /* 0x000f68000c1e1900 */
[----:B------:R-:W5:Y:S04]  /*03e0*/  LDG.E R12, desc[UR36][R8.64+0xa00] ;  /* 0x000a0024080c7981 */ /* 0x000f68000c1e1900 */
[----:B------:R-:W5:Y:S04]  /*03f0*/  LDG.E R11, desc[UR36][R8.64+0xc00] ;  /* 0x000c0024080b7981 */ /* 0x000f68000c1e1900 */
[----:B------:R-:W5:Y:S04]  /*0400*/  LDG.E R10, desc[UR36][R8.64+0xe00] ;  /* 0x000e0024080a7981 */ /* 0x000f68000c1e1900 */
[----:B------:R0:W5:Y:S01]  /*0410*/  LDG.E R21, desc[UR36][R8.64+0x1000] ;  /* 0x0010002408157981 */ /* 0x000162000c1e1900 */
[----:B------:R-:W1:Y:S01]  /*0420*/  S2UR UR6, SR_CgaCtaId ;  /* 0x00000000000679c3 */ /* 0x000e620000008800 */
[----:B------:R-:W-:Y:S01]  /*0430*/  SHF.L.U32 R22, R16, 0x6, RZ ;  /* 0x0000000610167819 */ /* 0x000fe200000006ff */
[----:B------:R-:W-:Y:S01]  /*0440*/  UMOV UR4, 0x400 ;  /* 0x0000040000047882 */ /* 0x000fe20000000000 */
[----:B------:R-:W-:Y:S01]  /*0450*/  LOP3.LUT R23, R3, 0xfe0, RZ, 0xc0, !PT ;  /* 0x00000fe003177812 */ /* 0x000fe200078ec0ff */
[----:B------:R-:W-:Y:S01]  /*0460*/  UIADD3 UR5, UPT, UPT, UR4, 0x200, URZ ;  /* 0x0000020004057890 */ /* 0x000fe2000fffe0ff */
[----:B------:R-:W-:Y:S01]  /*0470*/  LOP3.LUT R24, R22, 0xff80, RZ, 0xc0, !PT ;  /* 0x0000ff8016187812 */ /* 0x000fe200078ec0ff */
[----:B------:R-:W-:Y:S01]  /*0480*/  UISETP.NE.AND UP0, UPT, UR38, URZ, UPT ;  /* 0x000000ff2600728c */ /* 0x000fe2000bf05270 */
[----:B------:R-:W-:-:S02]  /*0490*/  LEA R22, R16, R23, 0x7 ;  /* 0x0000001710167211 */ /* 0x000fc400078e38ff */
[----:B------:R-:W-:Y:S01]  /*04a0*/  SHF.L.U32 R3, R16, 0x5, RZ ;  /* 0x0000000510037819 */ /* 0x000fe200000006ff */
[----:B------:R-:W-:Y:S01]  /*04b0*/  UISETP.NE.OR UP0, UPT, UR43, 0x1d, UP0 ;  /* 0x0000001d2b00788c */ /* 0x000fe20008705670 */
[----:B------:R-:W-:Y:S02]  /*04c0*/  IADD3 R22, PT, PT, R19, R22, RZ ;  /* 0x0000001613167210 */ /* 0x000fe40007ffe0ff */
[----:B------:R-:W-:-:S04]  /*04d0*/  LOP3.LUT R23, R3, 0x20, RZ, 0xc0, !PT ;  /* 0x0000002003177812 */ /* 0x000fc800078ec0ff */
[----:B------:R-:W-:Y:S01]  /*04e0*/  IADD3 R23, PT, PT, R24, R23, R2 ;  /* 0x0000001718177210 */ /* 0x000fe20007ffe002 */
[----:B-1----:R-:W-:Y:S02]  /*04f0*/  ULEA UR40, UR6, UR5, 0x18 ;  /* 0x0000000506287291 */ /* 0x002fe4000f8ec0ff */
[----:B------:R-:W-:-:S04]  /*0500*/  ULEA UR4, UR6, UR4, 0x18 ;  /* 0x0000000406047291 */ /* 0x000fc8000f8ec0ff */
[----:B------:R-:W-:Y:S02]  /*0510*/  LEA R32, R22, UR40, 0x2 ;  /* 0x0000002816207c11 */ /* 0x000fe4000f8e10ff */
[----:B------:R-:W-:-:S03]  /*0520*/  LEA R23, R23, UR40, 0x2 ;  /* 0x0000002817177c11 */ /* 0x000fc6000f8e10ff */
[----:B--2---:R-:W-:Y:S01]  /*0530*/  STS.128 [R32], R4 ;  /* 0x0000000420007388 */ /* 0x004fe20000000c00 */
[----:B------:R-:W-:Y:S06]  /*0540*/  BAR.SYNC.DEFER_BLOCKING 0x0 ;  /* 0x0000000000007b1d */ /* 0x000fec0000010000 */
[----:B0-----:R-:W3:Y:S04]  /*0550*/  LDS R9, [R23] ;  /* 0x0000000017097984 */ /* 0x001ee80000000800 */
[----:B------:R-:W4:Y:S04]  /*0560*/  LDS R8, [R23+0x80] ;  /* 0x0000800017087984 */ /* 0x000f280000000800 */
[----:B------:R-:W5:Y:S04]  /*0570*/  LDS R22, [R23+0x100] ;  /* 0x0001000017167984 */ /* 0x000f680000000800 */
[----:B------:R-:W0:Y:S04]  /*0580*/  LDS R24, [R23+0x200] ;  /* 0x0002000017187984 */ /* 0x000e280000000800 */
[----:B------:R-:W1:Y:S04]  /*0590*/  LDS R26, [R23+0x280] ;  /* 0x00028000171a7984 */ /* 0x000e680000000800 */
[----:B------:R-:W2:Y:S04]  /*05a0*/  LDS R28, [R23+0x300] ;  /* 0x00030000171c7984 */ /* 0x000ea80000000800 */
[----:B------:R-:W2:Y:S04]  /*05b0*/  LDS R30, [R23+0x400] ;  /* 0x00040000171e7984 */ /* 0x000ea80000000800 */
[----:B------:R-:W2:Y:S04]  /*05c0*/  LDS R31, [R23+0x480] ;  /* 0x00048000171f7984 */ /* 0x000ea80000000800 */
[----:B------:R-:W2:Y:S01]  /*05d0*/  LDS R4, [R23+0x500] ;  /* 0x0005000017047984 */ /* 0x000ea20000000800 */
[----:B---3--:R-:W-:Y:S01]  /*05e0*/  FFMA R9, R0, R9, RZ ;  /* 0x0000000900097223 */ /* 0x008fe200000000ff */
[----:B------:R-:W-:-:S03]  /*05f0*/  IADD3 R0, PT, PT, R3, R2, RZ ;  /* 0x0000000203007210 */ /* 0x000fc60007ffe0ff */
[----:B----4-:R-:W-:Y:S01]  /*0600*/  FFMA R9, R14, R8, R9 ;  /* 0x000000080e097223 */ /* 0x010fe20000000009 */
[----:B------:R-:W-:-:S03]  /*0610*/  LEA R3, R0, UR4, 0x2 ;  /* 0x0000000400037c11 */ /* 0x000fc6000f8e10ff */
[----:B-----5:R-:W-:-:S04]  /*0620*/  FFMA R20, R20, R22, R9 ;  /* 0x0000001614147223 */ /* 0x020fc80000000009 */
[----:B0-----:R-:W-:-:S04]  /*0630*/  FFMA R20, R15, R24, R20 ;  /* 0x000000180f147223 */ /* 0x001fc80000000014 */
[----:B-1----:R-:W-:-:S04]  /*0640*/  FFMA R13, R13, R26, R20 ;  /* 0x0000001a0d0d7223 */ /* 0x002fc80000000014 */
[----:B--2---:R-:W-:-:S04]  /*0650*/  FFMA R12, R12, R28, R13 ;  /* 0x0000001c0c0c7223 */ /* 0x004fc8000000000d */
[----:B------:R-:W-:-:S04]  /*0660*/  FFMA R11, R11, R30, R12 ;  /* 0x0000001e0b0b7223 */ /* 0x000fc8000000000c */
[----:B------:R-:W-:-:S04]  /*0670*/  FFMA R8, R10, R31, R11 ;  /* 0x0000001f0a087223 */ /* 0x000fc8000000000b */
[----:B------:R-:W-:-:S05]  /*0680*/  FFMA R8, R21, R4, R8 ;  /* 0x0000000415087223 */ /* 0x000fca0000000008 */
[----:B------:R0:W-:Y:S01]  /*0690*/  STS [R3], R8 ;  /* 0x0000000803007388 */ /* 0x0001e20000000800 */
[----:B------:R-:W-:Y:S05]  /*06a0*/  BRA.U UP0, `(.L_x_0) ;  /* 0x0000000100387547 */ /* 0x000fea000b800000 */
[----:B------:R-:W1:Y:S01]  /*06b0*/  LDCU UR4, c[0x0][0x2f8] ;  /* 0x00005f00ff0477ac */ /* 0x000e620008000800 */
[----:B0-----:R-:W0:Y:S01]  /*06c0*/  F2F.F64.F32 R8, R8 ;  /* 0x0000000800087310 */ /* 0x001e220000201800 */
[----:B------:R-:W-:Y:S01]  /*06d0*/  MOV R3, 0x0 ;  /* 0x0000000000037802 */ /* 0x000fe20000000f00 */
[----:B------:R-:W2:Y:S01]  /*06e0*/  LDCU.64 UR6, c[0x4][0x8] ;  /* 0x01000100ff0677ac */ /* 0x000ea20008000a00 */
[----:B------:R-:W-:Y:S02]  /*06f0*/  MOV R6, UR41 ;  /* 0x0000002900067c02 */ /* 0x000fe40008000f00 */
[----:B------:R3:W4:Y:S01]  /*0700*/  LDC.64 R10, c[0x4][R3] ;  /* 0x01000000030a7b82 */ /* 0x0007220000000a00 */
[----:B------:R-:W-:Y:S01]  /*0710*/  MOV R7, UR42 ;  /* 0x0000002a00077c02 */ /* 0x000fe20008000f00 */
[----:B-1----:R-:W-:Y:S01]  /*0720*/  UIADD3 UR4, UPT, UPT, -UR4, UR41, URZ ;  /* 0x0000002904047290 */ /* 0x002fe2000fffe1ff */
[----:B--2---:R-:W-:Y:S02]  /*0730*/  MOV R4, UR6 ;  /* 0x0000000600047c02 */ /* 0x004fe40008000f00 */
[----:B------:R-:W-:-:S06]  /*0740*/  MOV R5, UR7 ;  /* 0x0000000700057c02 */ /* 0x000fcc0008000f00 */
[----:B0-----:R3:W-:Y:S04]  /*0750*/  STL.64 [UR4+0x8], R8 ;  /* 0x00000808ff007987 */ /* 0x0017e80008100a04 */
[----:B------:R3:W-:Y:S02]  /*0760*/  STL [UR4], R0 ;  /* 0x00000000ff007987 */ /* 0x0007e40008100804 */
[----:B------:R-:W-:-:S07]  /*0770*/  LEPC R20, `(.L_x_0) ;  /* 0x000000001014794e */ /* 0x000fce0000000000 */
[----:B---34-:R-:W-:Y:S05]  /*0780*/  CALL.ABS.NOINC R10 ;  /* 0x000000000a007343 */ /* 0x018fea0003c00000 */
.L_x_0:
[----:B------:R-:W1:Y:S01]  /*0790*/  LDC.64 R30, c[0x0][0x390] ;  /* 0x0000e400ff1e7b82 */ /* 0x000e620000000a00 */
[----:B------:R-:W-:-:S04]  /*07a0*/  SHF.L.U32 R0, R2, 0x4, RZ ;  /* 0x0000000402007819 */ /* 0x000fc800000006ff */
[----:B0-----:R-:W-:-:S04]  /*07b0*/  LOP3.LUT R3, R0, 0x3f80, RZ, 0xc0, !PT ;  /* 0x00003f8000037812 */ /* 0x001fc800078ec0ff */
[----:B------:R-:W-:Y:S02]  /*07c0*/  LEA R0, R16, R3, 0x9 ;  /* 0x0000000310007211 */ /* 0x000fe400078e48ff */
[----:B------:R-:W-:Y:S02]  /*07d0*/  MOV R3, UR38 ;  /* 0x0000002600037c02 */ /* 0x000fe40008000f00 */
[----:B------:R-:W-:-:S04]  /*07e0*/  IADD3 R0, PT, PT, R19, R0, RZ ;  /* 0x0000000013007210 */ /* 0x000fc80007ffe0ff */
[----:B------:R-:W-:-:S05]  /*07f0*/  LEA R3, R3, R0, 0xc ;  /* 0x0000000003037211 */ /* 0x000fca00078e60ff */
[----:B-1----:R-:W-:-:S05]  /*0800*/  IMAD.WIDE.U32 R30, R3, 0x4, R30 ;  /* 0x00000004031e7825 */ /* 0x002fca00078e001e */
[----:B------:R-:W2:Y:S04]  /*0810*/  LDG.E.128 R8, desc[UR36][R30.64+0x2000] ;  /* 0x002000241e087981 */ /* 0x000ea8000c1e1d00 */
[----:B------:R-:W3:Y:S01]  /*0820*/  LDG.E.128 R12, desc[UR36][R30.64] ;  /* 0x000000241e0c7981 */ /* 0x000ee2000c1e1d00 */
[----:B------:R-:W-:Y:S05]  /*0830*/  WARPSYNC.ALL ;  /* 0x0000000000007948 */ /* 0x000fea0003800000 */
[----:B------:R-:W-:Y:S01]  /*0840*/  BAR.SYNC.DEFER_BLOCKING 0x0 ;  /* 0x0000000000007b1d */ /* 0x000fe20000010000 */
[----:B------:R-:W-:-:S02]  /*0850*/  SHF.L.U32 R0, R16, 0x5, RZ ;  /* 0x0000000510007819 */ /* 0x000fc400000006ff */
[----:B------:R-:W-:Y:S02]  /*0860*/  SHF.L.U32 R4, R16, 0x4, RZ ;  /* 0x0000000410047819 */ /* 0x000fe400000006ff */
[----:B------:R-:W-:-:S03]  /*0870*/  SHF.L.U32 R3, R2, 0x1, RZ ;  /* 0x0000000102037819 */ /* 0x000fc600000006ff */
[----:B------:R-:W0:Y:S01]  /*0880*/  S2UR UR5, SR_CgaCtaId ;  /* 0x00000000000579c3 */ /* 0x000e220000008800 */
[----:B------:R-:W-:Y:S01]  /*0890*/  UMOV UR4, 0x400 ;  /* 0x0000040000047882 */ /* 0x000fe20000000000 */
[----:B------:R-:W-:Y:S02]  /*08a0*/  LOP3.LUT R0, R0, 0x7fc0, RZ, 0xc0, !PT ;  /* 0x00007fc000007812 */ /* 0x000fe400078ec0ff */
[----:B------:R-:W-:Y:S02]  /*08b0*/  LOP3.LUT R7, R4, 0x10, RZ, 0xc0, !PT ;  /* 0x0000001004077812 */ /* 0x000fe400078ec0ff */
[----:B------:R-:W-:Y:S02]  /*08c0*/  LOP3.LUT R5, R3, 0x7e0, RZ, 0xc0, !PT ;  /* 0x000007e003057812 */ /* 0x000fe400078ec0ff */
[----:B------:R-:W-:Y:S02]  /*08d0*/  LOP3.LUT R3, R7, 0xf, R2, 0xf8, !PT ;  /* 0x0000000f07037812 */ /* 0x000fe400078ef802 */
[----:B------:R-:W-:-:S02]  /*08e0*/  IADD3 R5, PT, PT, R0, R5, RZ ;  /* 0x0000000500057210 */ /* 0x000fc40007ffe0ff */
[----:B------:R-:W-:Y:S01]  /*08f0*/  LEA R0, R3, UR40, 0x2 ;  /* 0x0000002803007c11 */ /* 0x000fe2000f8e10ff */
[----:B---3--:R-:W-:Y:S04]  /*0900*/  STS.128 [R32], R12 ;  /* 0x0000000c20007388 */ /* 0x008fe80000000c00 */
[----:B--2---:R-:W-:Y:S01]  /*0910*/  STS.128 [R32+0x800], R8 ;  /* 0x0008000820007388 */ /* 0x004fe20000000c00 */
[----:B0-----:R-:W-:Y:S01]  /*0920*/  ULEA UR4, UR5, UR4, 0x18 ;  /* 0x0000000405047291 */ /* 0x001fe2000f8ec0ff */
[----:B------:R-:W-:Y:S05]  /*0930*/  BAR.SYNC.DEFER_BLOCKING 0x0 ;  /* 0x0000000000007b1d */ /* 0x000fea0000010000 */
[----:B------:R-:W-:Y:S01]  /*0940*/  LEA R19, R5, UR4, 0x2 ;  /* 0x0000000405137c11 */ /* 0x000fe2000f8e10ff */
[----:B------:R-:W-:Y:S04]  /*0950*/  LDS R26, [R0] ;  /* 0x00000000001a7984 */ /* 0x000fe80000000800 */
[----:B------:R-:W0:Y:S04]  /*0960*/  LDS.128 R20, [R19] ;  /* 0x0000000013147984 */ /* 0x000e280000000c00 */
[----:B------:R-:W1:Y:S04]  /*0970*/  LDS R37, [R0+0x80] ;  /* 0x0000800000257984 */ /* 0x000e680000000800 */
[----:B------:R-:W2:Y:S04]  /*0980*/  LDS R28, [R0+0x100] ;  /* 0x00010000001c7984 */ /* 0x000ea80000000800 */
[----:B------:R-:W3:Y:S04]  /*0990*/  LDS R34, [R0+0x180] ;  /* 0x0001800000227984 */ /* 0x000ee80000000800 */
[----:B------:R-:W-:Y:S04]  /*09a0*/  LDS R35, [R0+0x200] ;  /* 0x0002000000237984 */ /* 0x000fe80000000800 */
[----:B------:R-:W4:Y:S04]  /*09b0*/  LDS.128 R4, [R19+0x10] ;  /* 0x0000100013047984 */ /* 0x000f280000000c00 */
[----:B------:R-:W5:Y:S04]  /*09c0*/  LDS R24, [R0+0x280] ;  /* 0x0002800000187984 */ /* 0x000f680000000800 */
[----:B------:R-:W5:Y:S04]  /*09d0*/  LDS R13, [R0+0x300] ;  /* 0x00030000000d7984 */ /* 0x000f680000000800 */
[----:B------:R-:W5:Y:S04]  /*09e0*/  LDS R12, [R0+0x380] ;  /* 0x00038000000c7984 */ /* 0x000f680000000800 */
[----:B------:R-:W-:Y:S01]  /*09f0*/  LDS R15, [R0+0x400] ;  /* 0x00040000000f7984 */ /* 0x000fe20000000800 */
[----:B0-----:R-:W-:-:S03]  /*0a00*/  FFMA R20, R20, R26, R27 ;  /* 0x0000001a14147223 */ /* 0x001fc6000000001b */
[----:B------:R-:W0:Y:S01]  /*0a10*/  LDS.128 R8, [R19+0x20] ;  /* 0x0000200013087984 */ /* 0x000e220000000c00 */
[----:B-1----:R-:W-:-:S03]  /*0a20*/  FFMA R21, R37, R21, R20 ;  /* 0x0000001525157223 */ /* 0x002fc60000000014 */
[----:B------:R-:W1:Y:S01]  /*0a30*/  LDS R14, [R0+0x480] ;  /* 0x00048000000e7984 */ /* 0x000e620000000800 */
[----:B--2---:R-:W-:-:S03]  /*0a40*/  FFMA R22, R28, R22, R21 ;  /* 0x000000161c167223 */ /* 0x004fc60000000015 */
[----:B------:R-:W-:Y:S01]  /*0a50*/  LDS R20, [R0+0x600] ;  /* 0x0006000000147984 */ /* 0x000fe20000000800 */
[----:B---3--:R-:W-:-:S03]  /*0a60*/  FFMA R23, R34, R23, R22 ;  /* 0x0000001722177223 */ /* 0x008fc60000000016 */
[----:B------:R-:W2:Y:S04]  /*0a70*/  LDS R21, [R0+0x500] ;  /* 0x0005000000157984 */ /* 0x000ea80000000800 */
[----:B------:R-:W-:Y:S01]  /*0a80*/  LDS R27, [R0+0x680] ;  /* 0x00068000001b7984 */ /* 0x000fe20000000800 */
[----:B----4-:R-:W-:-:S03]  /*0a90*/  FFMA R23, R4, R35, R23 ;  /* 0x0000002304177223 */ /* 0x010fc60000000017 */
[----:B------:R-:W-:Y:S01]  /*0aa0*/  LDS R35, [R0+0xe00] ;  /* 0x000e000000237984 */ /* 0x000fe20000000800 */
[----:B-----5:R-:W-:-:S03]  /*0ab0*/  FFMA R24, R24, R5, R23 ;  /* 0x0000000518187223 */ /* 0x020fc60000000017 */
[----:B------:R-:W3:Y:S01]  /*0ac0*/  LDS R23, [R0+0x580] ;  /* 0x0005800000177984 */ /* 0x000ee20000000800 */
[----:B------:R-:W-:-:S03]  /*0ad0*/  FFMA R13, R13, R6, R24 ;  /* 0x000000060d0d7223 */ /* 0x000fc60000000018 */
[----:B------:R-:W-:Y:S01]  /*0ae0*/  LDS R24, [R0+0xe80] ;  /* 0x000e800000187984 */ /* 0x000fe20000000800 */
[----:B------:R-:W-:-:S03]  /*0af0*/  FFMA R13, R12, R7, R13 ;  /* 0x000000070c0d7223 */ /* 0x000fc6000000000d */
[----:B------:R-:W4:Y:S04]  /*0b00*/  LDS.128 R4, [R19+0x30] ;  /* 0x0000300013047984 */ /* 0x000f280000000c00 */
[----:B------:R-:W-:Y:S01]  /*0b10*/  LDS R12, [R0+0x780] ;  /* 0x00078000000c7984 */ /* 0x000fe20000000800 */
[----:B0-----:R-:W-:-:S03]  /*0b20*/  FFMA R15, R8, R15, R13 ;  /* 0x0000000f080f7223 */ /* 0x001fc6000000000d */
[----:B------:R-:W0:Y:S01]  /*0b30*/  LDS R13, [R0+0x700] ;  /* 0x00070000000d7984 */ /* 0x000e220000000800 */
[----:B-1----:R-:W-:-:S04]  /*0b40*/  FFMA R14, R14, R9, R15 ;  /* 0x000000090e0e7223 */ /* 0x002fc8000000000f */
[----:B--2---:R-:W-:-:S04]  /*0b50*/  FFMA R10, R21, R10, R14 ;  /* 0x0000000a150a7223 */ /* 0x004fc8000000000e */
[----:B---3--:R-:W-:Y:S02]  /*0b60*/  FFMA R11, R23, R11, R10 ;  /* 0x0000000b170b7223 */ /* 0x008fe4000000000a */
[----:B------:R-:W-:Y:S02]  /*0b70*/  LDS R23, [R0+0x880] ;  /* 0x0008800000177984 */ /* 0x000fe40000000800 */
[----:B----4-:R-:W-:Y:S02]  /*0b80*/  FFMA R4, R4, R20, R11 ;  /* 0x0000001404047223 */ /* 0x010fe4000000000b */
[----:B------:R-:W-:Y:S02]  /*0b90*/  LDS R20, [R0+0x800] ;  /* 0x0008000000147984 */ /* 0x000fe40000000800 */
[----:B------:R-:W-:Y:S02]  /*0ba0*/  FFMA R4, R27, R5, R4 ;  /* 0x000000051b047223 */ /* 0x000fe40000000004 */
[----:B------:R-:W1:Y:S02]  /*0bb0*/  LDS.128 R8, [R19+0x40] ;  /* 0x0000400013087984 */ /* 0x000e640000000c00 */
[----:B0-----:R-:W-:-:S02]  /*0bc0*/  FFMA R13, R13, R6, R4 ;  /* 0x000000060d0d7223 */ /* 0x001fc40000000004 */
[----:B------:R-:W-:Y:S02]  /*0bd0*/  LDS R27, [R0+0xf00] ;  /* 0x000f0000001b7984 */ /* 0x000fe40000000800 */
[----:B------:R-:W-:Y:S02]  /*0be0*/  FFMA R21, R12, R7, R13 ;  /* 0x000000070c157223 */ /* 0x000fe4000000000d */
[----:B------:R-:W2:Y:S04]  /*0bf0*/  LDG.E.128 R4, desc[UR36][R30.64+0x80] ;  /* 0x000080241e047981 */ /* 0x000ea8000c1e1d00 */
[----:B------:R-:W3:Y:S01]  /*0c00*/  LDG.E.128 R12, desc[UR36][R30.64+0x2080] ;  /* 0x002080241e0c7981 */ /* 0x000ee2000c1e1d00 */
[----:B-1----:R-:W-:-:S03]  /*0c10*/  FFMA R8, R8, R20, R21 ;  /* 0x0000001408087223 */ /* 0x002fc60000000015 */
[----:B------:R-:W0:Y:S01]  /*0c20*/  LDS R20, [R0+0x900] ;  /* 0x0009000000147984 */ /* 0x000e220000000800 */
[----:B------:R-:W-:-:S03]  /*0c30*/  FFMA R9, R23, R9, R8 ;  /* 0x0000000917097223 */ /* 0x000fc60000000008 */
[----:B------:R-:W1:Y:S04]  /*0c40*/  LDS R21, [R0+0x980] ;  /* 0x0009800000157984 */ /* 0x000e680000000800 */
[----:B------:R-:W-:Y:S01]  /*0c50*/  LDS R23, [R0+0xa80] ;  /* 0x000a800000177984 */ /* 0x000fe20000000800 */
[----:B0-----:R-:W-:-:S03]  /*0c60*/  FFMA R10, R20, R10, R9 ;  /* 0x0000000a140a7223 */ /* 0x001fc60000000009 */
[----:B------:R-:W-:Y:S01]  /*0c70*/  LDS R20, [R0+0xa00] ;  /* 0x000a000000147984 */ /* 0x000fe20000000800 */
[----:B-1----:R-:W-:-:S03]  /*0c80*/  FFMA R21, R21, R11, R10 ;  /* 0x0000000b15157223 */ /* 0x002fc6000000000a */
[----:B------:R-:W0:Y:S02]  /*0c90*/  LDS.128 R8, [R19+0x50] ;  /* 0x0000500013087984 */ /* 0x000e240000000c00 */
[----:B0-----:R-:W-:Y:S02]  /*0ca0*/  FFMA R8, R8, R20, R21 ;  /* 0x0000001408087223 */ /* 0x001fe40000000015 */
[----:B------:R-:W0:Y:S02]  /*0cb0*/  LDS R20, [R0+0xb00] ;  /* 0x000b000000147984 */ /* 0x000e240000000800 */
[----:B------:R-:W-:Y:S02]  /*0cc0*/  FFMA R9, R23, R9, R8 ;  /* 0x0000000917097223 */ /* 0x000fe40000000008 */
        /* <DEDUP_REMOVED lines=9> */
[----:B------:R-:W1:Y:S02]  /*0d60*/  LDS R21, [R0+0xd80] ;  /* 0x000d800000157984 */ /* 0x000e640000000800 */
[----:B0-----:R-:W-:-:S04]  /*0d70*/  FFMA R10, R20, R10, R9 ;  /* 0x0000000a140a7223 */ /* 0x001fc80000000009 */
[----:B-1----:R-:W-:Y:S02]  /*0d80*/  FFMA R21, R21, R11, R10 ;  /* 0x0000000b15157223 */ /* 0x002fe4000000000a */
[----:B------:R-:W0:Y:S02]  /*0d90*/  LDS.128 R8, [R19+0x70] ;  /* 0x0000700013087984 */ /* 0x000e240000000c00 */
[----:B0-----:R-:W-:Y:S02]  /*0da0*/  FFMA R35, R8, R35, R21 ;  /* 0x0000002308237223 */ /* 0x001fe40000000015 */
[----:B------:R-:W-:Y:S01]  /*0db0*/  LDS R8, [R0+0xf80] ;  /* 0x000f800000087984 */ /* 0x000fe20000000800 */
[----:B------:R-:W-:Y:S06]  /*0dc0*/  BAR.SYNC.DEFER_BLOCKING 0x0 ;  /* 0x0000000000007b1d */ /* 0x000fec0000010000 */
[----:B--2---:R-:W-:Y:S04]  /*0dd0*/  STS.128 [R32], R4 ;  /* 0x0000000420007388 */ /* 0x004fe80000000c00 */
[----:B---3--:R-:W-:Y:S01]  /*0de0*/  STS.128 [R32+0x800], R12 ;  /* 0x0008000c20007388 */ /* 0x008fe20000000c00 */
[----:B------:R-:W-:Y:S06]  /*0df0*/  BAR.SYNC.DEFER_BLOCKING 0x0 ;  /* 0x0000000000007b1d */ /* 0x000fec0000010000 */
[----:B------:R-:W-:Y:S04]  /*0e00*/  LDS R26, [R0] ;  /* 0x00000000001a7984 */ /* 0x000fe80000000800 */
[----:B------:R-:W0:Y:S04]  /*0e10*/  LDS.128 R20, [R19] ;  /* 0x0000000013147984 */ /* 0x000e280000000c00 */
[----:B------:R-:W1:Y:S04]  /*0e20*/  LDS R37, [R0+0x80] ;  /* 0x0000800000257984 */ /* 0x000e680000000800 */
[----:B------:R-:W2:Y:S04]  /*0e30*/  LDS R28, [R0+0x100] ;  /* 0x00010000001c7984 */ /* 0x000ea80000000800 */
[----:B------:R-:W3:Y:S04]  /*0e40*/  LDS R34, [R0+0x180] ;  /* 0x0001800000227984 */ /* 0x000ee80000000800 */
[----:B------:R-:W-:Y:S04]  /*0e50*/  LDS.128 R4, [R19+0x10] ;  /* 0x0000100013047984 */ /* 0x000fe80000000c00 */
[----:B------:R-:W-:Y:S04]  /*0e60*/  LDS R13, [R0+0x280] ;  /* 0x00028000000d7984 */ /* 0x000fe80000000800 */
[----:B------:R-:W-:Y:S01]  /*0e70*/  LDS R12, [R0+0x300] ;  /* 0x00030000000c7984 */ /* 0x000fe20000000800 */
[----:B0-----:R-:W-:Y:S01]  /*0e80*/  FFMA R20, R20, R26, R25 ;  /* 0x0000001a14147223 */ /* 0x001fe20000000019 */
[----:B------:R-:W-:-:S02]  /*0e90*/  FFMA R24, R24, R9, R35 ;  /* 0x0000000918187223 */ /* 0x000fc40000000023 */
[----:B------:R-:W-:Y:S01]  /*0ea0*/  LDS R25, [R0+0xc00] ;  /* 0x000c000000197984 */ /* 0x000fe20000000800 */
[----:B-1----:R-:W-:-:S03]  /*0eb0*/  FFMA R21, R37, R21, R20 ;  /* 0x0000001525157223 */ /* 0x002fc60000000014 */
[----:B------:R-:W0:Y:S01]  /*0ec0*/  LDS R20, [R0+0x200] ;  /* 0x0002000000147984 */ /* 0x000e220000000800 */
[----:B--2---:R-:W-:-:S03]  /*0ed0*/  FFMA R22, R28, R22, R21 ;  /* 0x000000161c167223 */ /* 0x004fc60000000015 */
[----:B------:R-:W1:Y:S01]  /*0ee0*/  LDS R21, [R0+0x380] ;  /* 0x0003800000157984 */ /* 0x000e620000000800 */
[----:B---3--:R-:W-:-:S04]  /*0ef0*/  FFMA R23, R34, R23, R22 ;  /* 0x0000001722177223 */ /* 0x008fc80000000016 */
[----:B0-----:R-:W-:-:S04]  /*0f00*/  FFMA R4, R4, R20, R23 ;  /* 0x0000001404047223 */ /* 0x001fc80000000017 */
[----:B------:R-:W-:Y:S02]  /*0f10*/  FFMA R5, R13, R5, R4 ;  /* 0x000000050d057223 */ /* 0x000fe40000000004 */
[----:B------:R-:W-:Y:S02]  /*0f20*/  LDS R4, [R0+0x400] ;  /* 0x0004000000047984 */ /* 0x000fe40000000800 */
[----:B------:R-:W-:Y:S02]  /*0f30*/  FFMA R6, R12, R6, R5 ;  /* 0x000000060c067223 */ /* 0x000fe40000000005 */
[----:B------:R-:W0:Y:S02]  /*0f40*/  LDS.128 R12, [R19+0x20] ;  /* 0x00002000130c7984 */ /* 0x000e240000000c00 */
[----:B-1----:R-:W-:Y:S02]  /*0f50*/  FFMA R7, R21, R7, R6 ;  /* 0x0000000715077223 */ /* 0x002fe40000000006 */
[----:B------:R-:W1:Y:S04]  /*0f60*/  LDS R5, [R0+0x480] ;  /* 0x0004800000057984 */ /* 0x000e680000000800 */
[----:B------:R-:W2:Y:S04]  /*0f70*/  LDS R6, [R0+0x500] ;  /* 0x0005000000067984 */ /* 0x000ea80000000800 */
[----:B------:R-:W3:Y:S01]  /*0f80*/  LDS R21, [R0+0x580] ;  /* 0x0005800000157984 */ /* 0x000ee20000000800 */
[----:B0-----:R-:W-:-:S03]  /*0f90*/  FFMA R4, R12, R4, R7 ;  /* 0x000000040c047223 */ /* 0x001fc60000000007 */
[----:B------:R-:W-:Y:S01]  /*0fa0*/  LDS R12, [R0+0x600] ;  /* 0x00060000000c7984 */ /* 0x000fe20000000800 */
[----:B-1----:R-:W-:-:S03]  /*0fb0*/  FFMA R5, R5, R13, R4 ;  /* 0x0000000d05057223 */ /* 0x002fc60000000004 */
[----:B------:R-:W-:Y:S01]  /*0fc0*/  LDS R13, [R0+0x680] ;  /* 0x00068000000d7984 */ /* 0x000fe20000000800 */
[----:B--2---:R-:W-:-:S03]  /*0fd0*/  FFMA R14, R6, R14, R5 ;  /* 0x0000000e060e7223 */ /* 0x004fc60000000005 */
[----:B------:R-:W0:Y:S01]  /*0fe0*/  LDS.128 R4, [R19+0x30] ;  /* 0x0000300013047984 */ /* 0x000e220000000c00 */
[----:B---3--:R-:W-:-:S03]  /*0ff0*/  FFMA R15, R21, R15, R14 ;  /* 0x0000000f150f7223 */ /* 0x008fc6000000000e */
[----:B------:R-:W1:Y:S04]  /*1000*/  LDS R14, [R0+0x700] ;  /* 0x00070000000e7984 */ /* 0x000e680000000800 */
[----:B------:R-:W2:Y:S01]  /*1010*/  LDS R21, [R0+0x780] ;  /* 0x0007800000157984 */ /* 0x000ea20000000800 */
[----:B0-----:R-:W-:-:S04]  /*1020*/  FFMA R4, R4, R12, R15 ;  /* 0x0000000c04047223 */ /* 0x001fc8000000000f */
[----:B------:R-:W-:Y:S02]  /*1030*/  FFMA R5, R13, R5, R4 ;  /* 0x000000050d057223 */ /* 0x000fe40000000004 */
[----:B------:R-:W-:Y:S02]  /*1040*/  LDS R4, [R0+0x800] ;  /* 0x0008000000047984 */ /* 0x000fe40000000800 */
[----:B-1----:R-:W-:Y:S02]  /*1050*/  FFMA R6, R14, R6, R5 ;  /* 0x000000060e067223 */ /* 0x002fe40000000005 */
[----:B------:R-:W0:Y:S02]  /*1060*/  LDS.128 R12, [R19+0x40] ;  /* 0x00004000130c7984 */ /* 0x000e240000000c00 */
[----:B--2---:R-:W-:Y:S02]  /*1070*/  FFMA R7, R21, R7, R6 ;  /* 0x0000000715077223 */ /* 0x004fe40000000006 */
        /* <DEDUP_REMOVED lines=11> */
[----:B------:R-:W2:Y:S01]  /*1130*/  LDG.E.128 R20, desc[UR36][R30.64+0x2100] ;  /* 0x002100241e147981 */ /* 0x000ea2000c1e1d00 */
[----:B0-----:R-:W-:-:S04]  /*1140*/  FFMA R4, R4, R12, R15 ;  /* 0x0000000c04047223 */ /* 0x001fc8000000000f */
[----:B------:R-:W-:-:S04]  /*1150*/  FFMA R5, R13, R5, R4 ;  /* 0x000000050d057223 */ /* 0x000fc80000000004 */
[----:B-1----:R-:W-:Y:S02]  /*1160*/  FFMA R6, R14, R6, R5 ;  /* 0x000000060e067223 */ /* 0x002fe40000000005 */
[----:B------:R-:W0:Y:S04]  /*1170*/  LDS R5, [R0+0xb80] ;  /* 0x000b800000057984 */ /* 0x000e280000000800 */
[----:B------:R-:W3:Y:S01]  /*1180*/  LDG.E.128 R12, desc[UR36][R30.64+0x100] ;  /* 0x000100241e0c7981 */ /* 0x000ee2000c1e1d00 */
[----:B0-----:R-:W-:-:S03]  /*1190*/  FFMA R9, R5, R7, R6 ;  /* 0x0000000705097223 */ /* 0x001fc60000000006 */
[----:B------:R-:W0:Y:S02]  /*11a0*/  LDS.128 R4, [R19+0x60] ;  /* 0x0000600013047984 */ /* 0x000e240000000c00 */
[----:B0-----:R-:W-:Y:S02]  /*11b0*/  FFMA R4, R4, R25, R9 ;  /* 0x0000001904047223 */ /* 0x001fe40000000009 */
[----:B------:R-:W0:Y:S02]  /*11c0*/  LDS R9, [R0+0xc80] ;  /* 0x000c800000097984 */ /* 0x000e240000000800 */
[----:B0-----:R-:W-:Y:S02]  /*11d0*/  FFMA R5, R9, R5, R4 ;  /* 0x0000000509057223 */ /* 0x001fe40000000004 */
[----:B------:R-:W0:Y:S02]  /*11e0*/  LDS R4, [R0+0xd00] ;  /* 0x000d000000047984 */ /* 0x000e240000000800 */
[----:B0-----:R-:W-:-:S02]  /*11f0*/  FFMA R4, R4, R6, R5 ;  /* 0x0000000604047223 */ /* 0x001fc40000000005 */
[----:B------:R-:W0:Y:S01]  /*1200*/  LDS R5, [R0+0xd80] ;  /* 0x000d800000057984 */ /* 0x000e220000000800 */
[----:B------:R-:W-:-:S03]  /*1210*/  FFMA R9, R27, R10, R24 ;  /* 0x0000000a1b097223 */ /* 0x000fc60000000018 */
[----:B------:R-:W-:Y:S01]  /*1220*/  LDS R10, [R0+0xe00] ;  /* 0x000e0000000a7984 */ /* 0x000fe20000000800 */
[----:B0-----:R-:W-:-:S03]  /*1230*/  FFMA R25, R5, R7, R4 ;  /* 0x0000000705197223 */ /* 0x001fc60000000004 */
[----:B------:R-:W0:Y:S02]  /*1240*/  LDS.128 R4, [R19+0x70] ;  /* 0x0000700013047984 */ /* 0x000e240000000c00 */
[----:B0-----:R-:W-:Y:S02]  /*1250*/  FFMA R10, R4, R10, R25 ;  /* 0x0000000a040a7223 */ /* 0x001fe40000000019 */
[----:B------:R-:W0:Y:S04]  /*1260*/  LDS R25, [R0+0xe80] ;  /* 0x000e800000197984 */ /* 0x000e280000000800 */
[----:B------:R-:W-:Y:S01]  /*1270*/  LDS R4, [R0+0xf80] ;  /* 0x000f800000047984 */ /* 0x000fe20000000800 */
[----:B0-----:R-:W-:-:S03]  /*1280*/  FFMA R10, R25, R5, R10 ;  /* 0x00000005190a7223 */ /* 0x001fc6000000000a */
[----:B------:R-:W-:Y:S01]  /*1290*/  LDS R5, [R0+0xf00] ;  /* 0x000f000000057984 */ /* 0x000fe20000000800 */
[----:B------:R-:W-:Y:S06]  /*12a0*/  BAR.SYNC.DEFER_BLOCKING 0x0 ;  /* 0x0000000000007b1d */ /* 0x000fec0000010000 */
[----:B---3--:R-:W-:Y:S04]  /*12b0*/  STS.128 [R32], R12 ;  /* 0x0000000c20007388 */ /* 0x008fe80000000c00 */
[----:B--2---:R-:W-:Y:S01]  /*12c0*/  STS.128 [R32+0x800], R20 ;  /* 0x0008001420007388 */ /* 0x004fe20000000c00 */
[----:B------:R-:W-:Y:S06]  /*12d0*/  BAR.SYNC.DEFER_BLOCKING 0x0 ;  /* 0x0000000000007b1d */ /* 0x000fec0000010000 */
        /* <DEDUP_REMOVED lines=8> */
[----:B------:R-:W5:Y:S01]  /*1360*/  LDS R14, [R0+0x300] ;  /* 0x00030000000e7984 */ /* 0x000f620000000800 */
[----:B0-----:R-:W-:-:S03]  /*1370*/  FFMA R24, R24, R28, R29 ;  /* 0x0000001c18187223 */ /* 0x001fc6000000001d */
[----:B------:R-:W-:Y:S01]  /*1380*/  LDS R28, [R0+0xc00] ;  /* 0x000c0000001c7984 */ /* 0x000fe20000000800 */
[----:B-1----:R-:W-:-:S04]  /*1390*/  FFMA R25, R35, R25, R24 ;  /* 0x0000001923197223 */ /* 0x002fc80000000018 */
[----:B--2---:R-:W-:Y:S02]  /*13a0*/  FFMA R26, R34, R26, R25 ;  /* 0x0000001a221a7223 */ /* 0x004fe40000000019 */
[----:B------:R-:W0:Y:S02]  /*13b0*/  LDS R25, [R0+0x380] ;  /* 0x0003800000197984 */ /* 0x000e240000000800 */
[----:B---3--:R-:W-:-:S04]  /*13c0*/  FFMA R27, R37, R27, R26 ;  /* 0x0000001b251b7223 */ /* 0x008fc8000000001a */
[----:B----4-:R-:W-:Y:S02]  /*13d0*/  FFMA R12, R20, R12, R27 ;  /* 0x0000000c140c7223 */ /* 0x010fe4000000001b */
[----:B------:R-:W-:Y:S02]  /*13e0*/  LDS R20, [R0+0x400] ;  /* 0x0004000000147984 */ /* 0x000fe40000000800 */
[----:B-----5:R-:W-:Y:S02]  /*13f0*/  FFMA R13, R13, R21, R12 ;  /* 0x000000150d0d7223 */ /* 0x020fe4000000000c */
[----:B------:R-:W-:Y:S02]  /*1400*/  LDS R21, [R0+0x480] ;  /* 0x0004800000157984 */ /* 0x000fe40000000800 */
[----:B------:R-:W-:Y:S02]  /*1410*/  FFMA R22, R14, R22, R13 ;  /* 0x000000160e167223 */ /* 0x000fe4000000000d */
[----:B------:R-:W1:Y:S02]  /*1420*/  LDS.128 R12, [R19+0x20] ;  /* 0x00002000130c7984 */ /* 0x000e640000000c00 */
[----:B0-----:R-:W-:-:S02]  /*1430*/  FFMA R23, R25, R23, R22 ;  /* 0x0000001719177223 */ /* 0x001fc40000000016 */
[----:B------:R-:W0:Y:S04]  /*1440*/  LDS R22, [R0+0x500] ;  /* 0x0005000000167984 */ /* 0x000e280000000800 */
[----:B------:R-:W2:Y:S01]  /*1450*/  LDS R25, [R0+0x580] ;  /* 0x0005800000197984 */ /* 0x000ea20000000800 */
[----:B-1----:R-:W-:-:S04]  /*1460*/  FFMA R12, R12, R20, R23 ;  /* 0x000000140c0c7223 */ /* 0x002fc80000000017 */
[----:B------:R-:W-:Y:S02]  /*1470*/  FFMA R13, R21, R13, R12 ;  /* 0x0000000d150d7223 */ /* 0x000fe4000000000c */
[----:B------:R-:W-:Y:S02]  /*1480*/  LDS R12, [R0+0x600] ;  /* 0x00060000000c7984 */ /* 0x000fe40000000800 */
[----:B0-----:R-:W-:Y:S02]  /*1490*/  FFMA R14, R22, R14, R13 ;  /* 0x0000000e160e7223 */ /* 0x001fe4000000000d */
[----:B------:R-:W0:Y:S04]  /*14a0*/  LDS.128 R20, [R19+0x30] ;  /* 0x0000300013147984 */ /* 0x000e280000000c00 */
[----:B------:R-:W1:Y:S01]  /*14b0*/  LDS R13, [R0+0x680] ;  /* 0x00068000000d7984 */ /* 0x000e620000000800 */
[----:B--2---:R-:W-:-:S03]  /*14c0*/  FFMA R15, R25, R15, R14 ;  /* 0x0000000f190f7223 */ /* 0x004fc6000000000e */
        /* <DEDUP_REMOVED lines=15> */
[----:B------:R-:W0:Y:S04]  /*15c0*/  LDS.128 R20, [R19+0x50] ;  /* 0x0000500013147984 */ /* 0x000e280000000c00 */
[----:B------:R-:W1:Y:S01]  /*15d0*/  LDS R13, [R0+0xa80] ;  /* 0x000a8000000d7984 */ /* 0x000e620000000800 */
[----:B--2---:R-:W-:-:S03]  /*15e0*/  FFMA R15, R25, R15, R14 ;  /* 0x0000000f190f7223 */ /* 0x004fc6000000000e */
[----:B------:R-:W2:Y:S04]  /*15f0*/  LDS R14, [R0+0xb00] ;  /* 0x000b0000000e7984 */ /* 0x000ea80000000800 */
[----:B------:R-:W3:Y:S01]  /*1600*/  LDG.E.128 R24, desc[UR36][R30.64+0x2180] ;  /* 0x002180241e187981 */ /* 0x000ee2000c1e1d00 */
[----:B0-----:R-:W-:-:S04]  /*1610*/  FFMA R12, R20, R12, R15 ;  /* 0x0000000c140c7223 */ /* 0x001fc8000000000f */
[----:B-1----:R-:W-:Y:S02]  /*1620*/  FFMA R13, R13, R21, R12 ;  /* 0x000000150d0d7223 */ /* 0x002fe4000000000c */
[----:B------:R-:W0:Y:S02]  /*1630*/  LDS R21, [R0+0xb80] ;  /* 0x000b800000157984 */ /* 0x000e240000000800 */
[----:B--2---:R-:W-:Y:S02]  /*1640*/  FFMA R22, R14, R22, R13 ;  /* 0x000000160e167223 */ /* 0x004fe4000000000d */
[----:B------:R-:W2:Y:S02]  /*1650*/  LDG.E.128 R12, desc[UR36][R30.64+0x180] ;  /* 0x000180241e0c7981 */ /* 0x000ea4000c1e1d00 */
[----:B0-----:R-:W-:Y:S02]  /*1660*/  FFMA R29, R21, R23, R22 ;  /* 0x00000017151d7223 */ /* 0x001fe40000000016 */
[----:B------:R-:W0:Y:S02]  /*1670*/  LDS.128 R20, [R19+0x60] ;  /* 0x0000600013147984 */ /* 0x000e240000000c00 */
[----:B0-----:R-:W-:-:S02]  /*1680*/  FFMA R20, R20, R28, R29 ;  /* 0x0000001c14147223 */ /* 0x001fc4000000001d */
[----:B------:R-:W0:Y:S02]  /*1690*/  LDS R29, [R0+0xc80] ;  /* 0x000c8000001d7984 */ /* 0x000e240000000800 */
[----:B0-----:R-:W-:Y:S02]  /*16a0*/  FFMA R21, R29, R21, R20 ;  /* 0x000000151d157223 */ /* 0x001fe40000000014 */
[----:B------:R-:W0:Y:S02]  /*16b0*/  LDS R20, [R0+0xd00] ;  /* 0x000d000000147984 */ /* 0x000e240000000800 */
[----:B0-----:R-:W-:Y:S02]  /*16c0*/  FFMA R20, R20, R22, R21 ;  /* 0x0000001614147223 */ /* 0x001fe40000000015 */
[----:B------:R-:W0:Y:S01]  /*16d0*/  LDS R21, [R0+0xd80] ;  /* 0x000d800000157984 */ /* 0x000e220000000800 */
[----:B------:R-:W-:-:S03]  /*16e0*/  FFMA R5, R5, R6, R10 ;  /* 0x0000000605057223 */ /* 0x000fc6000000000a */
[----:B------:R-:W-:Y:S01]  /*16f0*/  LDS R6, [R0+0xe00] ;  /* 0x000e000000067984 */ /* 0x000fe20000000800 */
[----:B0-----:R-:W-:-:S03]  /*1700*/  FFMA R29, R21, R23, R20 ;  /* 0x00000017151d7223 */ /* 0x001fc60000000014 */
[----:B------:R-:W0:Y:S02]  /*1710*/  LDS.128 R20, [R19+0x70] ;  /* 0x0000700013147984 */ /* 0x000e240000000c00 */
[----:B0-----:R-:W-:Y:S02]  /*1720*/  FFMA R6, R20, R6, R29 ;  /* 0x0000000614067223 */ /* 0x001fe4000000001d */
[----:B------:R-:W0:Y:S02]  /*1730*/  LDS R29, [R0+0xe80] ;  /* 0x000e8000001d7984 */ /* 0x000e240000000800 */
[----:B0-----:R-:W-:Y:S02]  /*1740*/  FFMA R10, R29, R21, R6 ;  /* 0x000000151d0a7223 */ /* 0x001fe40000000006 */
[----:B------:R-:W-:Y:S04]  /*1750*/  LDS R21, [R0+0xf00] ;  /* 0x000f000000157984 */ /* 0x000fe80000000800 */
        /* <DEDUP_REMOVED lines=9> */
[----:B------:R-:W-:Y:S04]  /*17f0*/  LDS.128 R12, [R19+0x10] ;  /* 0x00001000130c7984 */ /* 0x000fe80000000c00 */
[----:B------:R-:W-:Y:S04]  /*1800*/  LDS R25, [R0+0x280] ;  /* 0x0002800000197984 */ /* 0x000fe80000000800 */
[----:B------:R-:W-:Y:S01]  /*1810*/  LDS R24, [R0+0x300] ;  /* 0x0003000000187984 */ /* 0x000fe20000000800 */
[----:B0-----:R-:W-:-:S03]  /*1820*/  FFMA R20, R28, R20, R33 ;  /* 0x000000141c147223 */ /* 0x001fc60000000021 */
[----:B------:R-:W0:Y:S01]  /*1830*/  LDS R33, [R0+0x180] ;  /* 0x0001800000217984 */ /* 0x000e220000000800 */
[----:B-1----:R-:W-:-:S03]  /*1840*/  FFMA R29, R35, R29, R20 ;  /* 0x0000001d231d7223 */ /* 0x002fc60000000014 */
[----:B------:R-:W1:Y:S01]  /*1850*/  LDS R20, [R0+0x200] ;  /* 0x0002000000147984 */ /* 0x000e620000000800 */
[----:B--2---:R-:W-:-:S03]  /*1860*/  FFMA R30, R34, R30, R29 ;  /* 0x0000001e221e7223 */ /* 0x004fc6000000001d */
[----:B------:R-:W2:Y:S01]  /*1870*/  LDS R29, [R0+0x380] ;  /* 0x00038000001d7984 */ /* 0x000ea20000000800 */
[----:B0-----:R-:W-:-:S03]  /*1880*/  FFMA R31, R33, R31, R30 ;  /* 0x0000001f211f7223 */ /* 0x001fc6000000001e */
[----:B------:R-:W-:Y:S01]  /*1890*/  LDS R33, [R0+0xf80] ;  /* 0x000f800000217984 */ /* 0x000fe20000000800 */
[----:B-1----:R-:W-:-:S03]  /*18a0*/  FFMA R12, R12, R20, R31 ;  /* 0x000000140c0c7223 */ /* 0x002fc6000000001f */
[----:B------:R-:W-:Y:S01]  /*18b0*/  LDS R20, [R0+0x500] ;  /* 0x0005000000147984 */ /* 0x000fe20000000800 */
[----:B------:R-:W-:-:S03]  /*18c0*/  FFMA R13, R25, R13, R12 ;  /* 0x0000000d190d7223 */ /* 0x000fc6000000000c */
[----:B------:R-:W-:Y:S01]  /*18d0*/  LDS R12, [R0+0x400] ;  /* 0x00040000000c7984 */ /* 0x000fe20000000800 */
[----:B------:R-:W-:-:S03]  /*18e0*/  FFMA R14, R24, R14, R13 ;  /* 0x0000000e180e7223 */ /* 0x000fc6000000000d */
[----:B------:R-:W0:Y:S04]  /*18f0*/  LDS.128 R24, [R19+0x20] ;  /* 0x0000200013187984 */ /* 0x000e280000000c00 */
[----:B------:R-:W1:Y:S01]  /*1900*/  LDS R13, [R0+0x480] ;  /* 0x00048000000d7984 */ /* 0x000e620000000800 */
[----:B--2---:R-:W-:-:S03]  /*1910*/  FFMA R15, R29, R15, R14 ;  /* 0x0000000f1d0f7223 */ /* 0x004fc6000000000e */
[----:B------:R-:W-:Y:S01]  /*1920*/  LDS R29, [R0+0x680] ;  /* 0x00068000001d7984 */ /* 0x000fe20000000800 */
[----:B0-----:R-:W-:-:S03]  /*1930*/  FFMA R12, R24, R12, R15 ;  /* 0x0000000c180c7223 */ /* 0x001fc6000000000f */
[----:B------:R-:W-:Y:S01]  /*1940*/  LDS R24, [R0+0x600] ;  /* 0x0006000000187984 */ /* 0x000fe20000000800 */
[----:B-1----:R-:W-:-:S03]  /*1950*/  FFMA R13, R13, R25, R12 ;  /* 0x000000190d0d7223 */ /* 0x002fc6000000000c */
[----:B------:R-:W0:Y:S01]  /*1960*/  LDS R25, [R0+0x580] ;  /* 0x0005800000197984 */ /* 0x000e220000000800 */
[----:B------:R-:W-:-:S03]  /*1970*/  FFMA R20, R20, R26, R13 ;  /* 0x0000001a14147223 */ /* 0x000fc6000000000d */
[----:B------:R-:W1:Y:S04]  /*1980*/  LDS.128 R12, [R19+0x30] ;  /* 0x00003000130c7984 */ /* 0x000e680000000c00 */
[----:B------:R-:W2:Y:S01]  /*1990*/  LDS R26, [R0+0x700] ;  /* 0x00070000001a7984 */ /* 0x000ea20000000800 */
[----:B0-----:R-:W-:-:S03]  /*19a0*/  FFMA R25, R25, R27, R20 ;  /* 0x0000001b19197223 */ /* 0x001fc60000000014 */
[----:B------:R-:W-:Y:S01]  /*19b0*/  LDS R20, [R0+0x900] ;  /* 0x0009000000147984 */ /* 0x000fe20000000800 */
[----:B-1----:R-:W-:-:S04]  /*19c0*/  FFMA R12, R12, R24, R25 ;  /* 0x000000180c0c7223 */ /* 0x002fc80000000019 */
[----:B------:R-:W-:Y:S02]  /*19d0*/  FFMA R13, R29, R13, R12 ;  /* 0x0000000d1d0d7223 */ /* 0x000fe4000000000c */
[----:B------:R-:W0:Y:S02]  /*19e0*/  LDS R29, [R0+0x780] ;  /* 0x00078000001d7984 */ /* 0x000e240000000800 */
[----:B--2---:R-:W-:Y:S02]  /*19f0*/  FFMA R14, R26, R14, R13 ;  /* 0x0000000e1a0e7223 */ /* 0x004fe4000000000d */
[----:B------:R-:W-:Y:S04]  /*1a00*/  LDS R12, [R0+0x800] ;  /* 0x00080000000c7984 */ /* 0x000fe80000000800 */
[----:B------:R-:W1:Y:S04]  /*1a10*/  LDS.128 R24, [R19+0x40] ;  /* 0x0000400013187984 */ /* 0x000e680000000c00 */
[----:B------:R-:W2:Y:S01]  /*1a20*/  LDS R13, [R0+0x880] ;  /* 0x00088000000d7984 */ /* 0x000ea20000000800 */
[----:B0-----:R-:W-:-:S03]  /*1a30*/  FFMA R15, R29, R15, R14 ;  /* 0x0000000f1d0f7223 */ /* 0x001fc6000000000e */
[----:B------:R-:W-:Y:S01]  /*1a40*/  LDS R29, [R0+0xa80] ;  /* 0x000a8000001d7984 */ /* 0x000fe20000000800 */
[----:B-1----:R-:W-:-:S03]  /*1a50*/  FFMA R12, R24, R12, R15 ;  /* 0x0000000c180c7223 */ /* 0x002fc6000000000f */
[----:B------:R-:W-:Y:S01]  /*1a60*/  LDS R24, [R0+0xa00] ;  /* 0x000a000000187984 */ /* 0x000fe20000000800 */
[----:B--2---:R-:W-:-:S03]  /*1a70*/  FFMA R13, R13, R25, R12 ;  /* 0x000000190d0d7223 */ /* 0x004fc6000000000c */
        /* <DEDUP_REMOVED lines=14> */
[----:B------:R-:W0:Y:S01]  /*1b60*/  LDS R29, [R0+0xd80] ;  /* 0x000d8000001d7984 */ /* 0x000e220000000800 */
[----:B-1----:R-:W-:-:S03]  /*1b70*/  FFMA R12, R24, R12, R15 ;  /* 0x0000000c180c7223 */ /* 0x002fc6000000000f */
[----:B------:R-:W-:Y:S01]  /*1b80*/  LDS R24, [R0+0xe00] ;  /* 0x000e000000187984 */ /* 0x000fe20000000800 */
[----:B--2---:R-:W-:-:S03]  /*1b90*/  FFMA R25, R13, R25, R12 ;  /* 0x000000190d197223 */ /* 0x004fc6000000000c */
[----:B------:R-:W1:Y:S01]  /*1ba0*/  LDS.128 R12, [R19+0x70] ;  /* 0x00007000130c7984 */ /* 0x000e620000000c00 */
[----:B------:R-:W-:-:S03]  /*1bb0*/  FFMA R20, R20, R26, R25 ;  /* 0x0000001a14147223 */ /* 0x000fc60000000019 */
[----:B------:R-:W2:Y:S04]  /*1bc0*/  LDS R25, [R0+0xe80] ;  /* 0x000e800000197984 */ /* 0x000ea80000000800 */
[----:B------:R-:W3:Y:S01]  /*1bd0*/  LDS R26, [R0+0xf00] ;  /* 0x000f0000001a7984 */ /* 0x000ee20000000800 */
[----:B------:R-:W-:-:S04]  /*1be0*/  UIADD3 UR38, UPT, UPT, UR38, 0x1, URZ ;  /* 0x0000000126267890 */ /* 0x000fc8000fffe0ff */
[----:B------:R-:W-:Y:S01]  /*1bf0*/  UISETP.NE.AND UP0, UPT, UR38, 0x4, UPT ;  /* 0x000000042600788c */ /* 0x000fe2000bf05270 */
[----:B------:R-:W-:Y:S01]  /*1c00*/  FFMA R21, R21, R22, R10 ;  /* 0x0000001615157223 */ /* 0x000fe2000000000a */
[----:B0-----:R-:W-:-:S04]  /*1c10*/  FFMA R27, R29, R27, R20 ;  /* 0x0000001b1d1b7223 */ /* 0x001fc80000000014 */
[----:B-1----:R-:W-:-:S04]  /*1c20*/  FFMA R12, R12, R24, R27 ;  /* 0x000000180c0c7223 */ /* 0x002fc8000000001b */
[----:B--2---:R-:W-:-:S04]  /*1c30*/  FFMA R13, R25, R13, R12 ;  /* 0x0000000d190d7223 */ /* 0x004fc8000000000c */
[----:B---3--:R-:W-:Y:S01]  /*1c40*/  FFMA R14, R26, R14, R13 ;  /* 0x0000000e1a0e7223 */ /* 0x008fe2000000000d */
[----:B------:R-:W-:Y:S01]  /*1c50*/  FFMA R27, R8, R11, R9 ;  /* 0x0000000b081b7223 */ /* 0x000fe20000000009 */
[----:B------:R-:W-:Y:S01]  /*1c60*/  FFMA R25, R4, R7, R5 ;  /* 0x0000000704197223 */ /* 0x000fe20000000005 */
[----:B------:R-:W-:Y:S01]  /*1c70*/  FFMA R29, R6, R23, R21 ;  /* 0x00000017061d7223 */ /* 0x000fe20000000015 */
[----:B------:R-:W-:Y:S01]  /*1c80*/  FFMA R33, R33, R15, R14 ;  /* 0x0000000f21217223 */ /* 0x000fe2000000000e */
[----:B------:R-:W-:Y:S06]  /*1c90*/  BRA.U UP0, `(.L_x_1) ;  /* 0xffffffe500587547 */ /* 0x000fec000b83ffff */
[----:B------:R-:W0:Y:S01]  /*1ca0*/  LDC.64 R4, c[0x0][0x398] ;  /* 0x0000e600ff047b82 */ /* 0x000e220000000a00 */
[----:B------:R-:W-:Y:S02]  /*1cb0*/  MOV R0, UR43 ;  /* 0x0000002b00007c02 */ /* 0x000fe40008000f00 */
[----:B------:R-:W-:Y:S02]  /*1cc0*/  SHF.L.U32 R2, R2, 0x3, RZ ;  /* 0x0000000302027819 */ /* 0x000fe400000006ff */
[----:B------:R-:W-:Y:S02]  /*1cd0*/  LEA R3, R0, R3, 0x8 ;  /* 0x0000000300037211 */ /* 0x000fe400078e40ff */
[----:B------:R-:W-:Y:S02]  /*1ce0*/  LOP3.LUT R2, R2, 0x80, RZ, 0xc0, !PT ;  /* 0x0000008002027812 */ /* 0x000fe400078ec0ff */
[----:B------:R-:W-:Y:S02]  /*1cf0*/  LEA.HI R16, R16, UR39, RZ, 0x1f ;  /* 0x0000002710107c11 */ /* 0x000fe4000f8ff8ff */
[----:B------:R-:W-:-:S05]  /*1d00*/  IADD3 R3, PT, PT, R2, R3, RZ ;  /* 0x0000000302037210 */ /* 0x000fca0007ffe0ff */
[----:B------:R-:W-:-:S04]  /*1d10*/  IMAD R3, R16, 0x1c00, R3 ;  /* 0x00001c0010037824 */ /* 0x000fc800078e0203 */
[----:B0-----:R-:W-:-:S05]  /*1d20*/  IMAD.WIDE R2, R3, 0x4, R4 ;  /* 0x0000000403027825 */ /* 0x001fca00078e0204 */
[----:B------:R-:W-:Y:S04]  /*1d30*/  STG.E desc[UR36][R2.64], R27 ;  /* 0x0000001b02007986 */ /* 0x000fe8000c101924 */
[----:B------:R-:W-:Y:S04]  /*1d40*/  STG.E desc[UR36][R2.64+0x80], R25 ;  /* 0x0000801902007986 */ /* 0x000fe8000c101924 */
[----:B------:R-:W-:Y:S04]  /*1d50*/  STG.E desc[UR36][R2.64+0x100], R29 ;  /* 0x0001001d02007986 */ /* 0x000fe8000c101924 */
[----:B------:R-:W-:Y:S01]  /*1d60*/  STG.E desc[UR36][R2.64+0x180], R33 ;  /* 0x0001802102007986 */ /* 0x000fe2000c101924 */
[----:B------:R-:W-:Y:S05]  /*1d70*/  EXIT ;  /* 0x000000000000794d */ /* 0x000fea0003800000 */
.L_x_2:
[----:B------:R-:W-:-:S00]  /*1d80*/  BRA `(.L_x_2) ;  /* 0xfffffffc00fc7947 */ /* 0x000fc0000383ffff */
[----:B------:R-:W-:-:S00]  /*1d90*/  NOP ;  /* 0x0000000000007918 */ /* 0x000fc00000000000 */
        /* <DEDUP_REMOVED lines=14> */
.L_x_3:


//--------------------- .nv.global.init           --------------------------
	.section	.nv.global.init,"aw",@progbits
.nv.global.init:
	.type		$str,@object
	.size		$str,(.L_0 - $str)
$str:
        /*0000*/ 	.byte	0x25, 0x64, 0x2c, 0x20, 0x25, 0x66, 0x0a, 0x00
.L_0:


//--------------------- .nv.shared.DepthConvFused_2_kernel0 --------------------------
	.section	.nv.shared.DepthConvFused_2_kernel0,"aw",@nobits
	.sectionflags	@""
	.align	4
.nv.shared.DepthConvFused_2_kernel0:
	.zero		5632


//--------------------- .nv.shared.reserved.0     --------------------------
	.section	.nv.shared.reserved.0,"aw",@nobits
	.weak		__nv_reservedSMEM_offset_0_alias
	.size		__nv_reservedSMEM_offset_0_alias, 0, 64
	.other		__nv_reservedSMEM_offset_0_alias,@"STO_CUDA_RESERVED_SHARED STV_DEFAULT"
__nv_reservedSMEM_offset_0_alias:
	.zero		0
	.zero		64


//--------------------- .nv.constant0.DepthConvFused_2_kernel0 --------------------------
	.section	.nv.constant0.DepthConvFused_2_kernel0,"a",@progbits
	.sectionflags	@""
	.align	4
.nv.constant0.DepthConvFused_2_kernel0:
	.zero		928


//--------------------- SYMBOLS --------------------------

	.type		.nv.reservedSmem.offset0,@object
	.size		.nv.reservedSmem.offset0,0x4
	.type		.nv.reservedSmem.cap,@object
	.size		.nv.reservedSmem.cap,0x4
	.type		vprintf,@function
